//
// Generated by NVIDIA NVVM Compiler
//
// Compiler Build ID: CL-36424714
// Cuda compilation tools, release 13.0, V13.0.88
// Based on NVVM 20.0.0
//

.version 9.0
.target sm_100
.address_size 64

	// .globl	_Z3DDXPdS_iiid

.visible .entry _Z3DDXPdS_iiid(
	.param .u64 .ptr .align 1 _Z3DDXPdS_iiid_param_0,
	.param .u64 .ptr .align 1 _Z3DDXPdS_iiid_param_1,
	.param .u32 _Z3DDXPdS_iiid_param_2,
	.param .u32 _Z3DDXPdS_iiid_param_3,
	.param .u32 _Z3DDXPdS_iiid_param_4,
	.param .f64 _Z3DDXPdS_iiid_param_5
)
{
	.reg .pred 	%p<10>;
	.reg .b32 	%r<33>;
	.reg .b64 	%rd<37>;
	.reg .b64 	%fd<108>;

	ld.param.u64 	%rd12, [_Z3DDXPdS_iiid_param_0];
	ld.param.u64 	%rd11, [_Z3DDXPdS_iiid_param_1];
	ld.param.u32 	%r16, [_Z3DDXPdS_iiid_param_2];
	ld.param.u32 	%r17, [_Z3DDXPdS_iiid_param_3];
	ld.param.f64 	%fd2, [_Z3DDXPdS_iiid_param_5];
	cvta.to.global.u64 	%rd1, %rd12;
	mov.u32 	%r18, %tid.x;
	mov.u32 	%r19, %ctaid.x;
	add.s32 	%r20, %r17, %r18;
	mad.lo.s32 	%r21, %r17, %r19, %r20;
	mul.lo.s32 	%r1, %r21, %r16;
	setp.lt.s32 	%p1, %r16, 3;
	@%p1 bra 	$L__BB0_13;
	cvta.to.global.u64 	%rd2, %rd11;
	add.s32 	%r23, %r1, %r16;
	cvt.s64.s32 	%rd3, %r23;
	mul.f64 	%fd1, %fd2, %fd2;
	add.s32 	%r2, %r16, -2;
	add.s32 	%r24, %r16, -3;
	and.b32  	%r3, %r2, 7;
	setp.lt.u32 	%p2, %r24, 7;
	mov.b32 	%r31, 1;
	@%p2 bra 	$L__BB0_5;
	and.b32  	%r26, %r2, -8;
	neg.s32 	%r29, %r26;
	shl.b64 	%rd13, %rd3, 3;
	add.s64 	%rd14, %rd13, %rd1;
	add.s64 	%rd36, %rd14, 32;
	add.s64 	%rd15, %rd13, %rd2;
	add.s64 	%rd35, %rd15, 40;
	mov.b32 	%r28, 0;
$L__BB0_3:
	.pragma "nounroll";
	ld.global.f64 	%fd3, [%rd35+-24];
	ld.global.f64 	%fd4, [%rd35+-40];
	add.f64 	%fd5, %fd3, %fd4;
	ld.global.f64 	%fd6, [%rd35+-32];
	add.f64 	%fd7, %fd6, %fd6;
	sub.f64 	%fd8, %fd5, %fd7;
	div.rn.f64 	%fd9, %fd8, %fd1;
	st.global.f64 	[%rd36+-24], %fd9;
	ld.global.f64 	%fd10, [%rd35+-16];
	ld.global.f64 	%fd11, [%rd35+-32];
	add.f64 	%fd12, %fd10, %fd11;
	ld.global.f64 	%fd13, [%rd35+-24];
	add.f64 	%fd14, %fd13, %fd13;
	sub.f64 	%fd15, %fd12, %fd14;
	div.rn.f64 	%fd16, %fd15, %fd1;
	st.global.f64 	[%rd36+-16], %fd16;
	ld.global.f64 	%fd17, [%rd35+-8];
	ld.global.f64 	%fd18, [%rd35+-24];
	add.f64 	%fd19, %fd17, %fd18;
	ld.global.f64 	%fd20, [%rd35+-16];
	add.f64 	%fd21, %fd20, %fd20;
	sub.f64 	%fd22, %fd19, %fd21;
	div.rn.f64 	%fd23, %fd22, %fd1;
	st.global.f64 	[%rd36+-8], %fd23;
	ld.global.f64 	%fd24, [%rd35];
	ld.global.f64 	%fd25, [%rd35+-16];
	add.f64 	%fd26, %fd24, %fd25;
	ld.global.f64 	%fd27, [%rd35+-8];
	add.f64 	%fd28, %fd27, %fd27;
	sub.f64 	%fd29, %fd26, %fd28;
	div.rn.f64 	%fd30, %fd29, %fd1;
	st.global.f64 	[%rd36], %fd30;
	ld.global.f64 	%fd31, [%rd35+8];
	ld.global.f64 	%fd32, [%rd35+-8];
	add.f64 	%fd33, %fd31, %fd32;
	ld.global.f64 	%fd34, [%rd35];
	add.f64 	%fd35, %fd34, %fd34;
	sub.f64 	%fd36, %fd33, %fd35;
	div.rn.f64 	%fd37, %fd36, %fd1;
	st.global.f64 	[%rd36+8], %fd37;
	ld.global.f64 	%fd38, [%rd35+16];
	ld.global.f64 	%fd39, [%rd35];
	add.f64 	%fd40, %fd38, %fd39;
	ld.global.f64 	%fd41, [%rd35+8];
	add.f64 	%fd42, %fd41, %fd41;
	sub.f64 	%fd43, %fd40, %fd42;
	div.rn.f64 	%fd44, %fd43, %fd1;
	st.global.f64 	[%rd36+16], %fd44;
	ld.global.f64 	%fd45, [%rd35+24];
	ld.global.f64 	%fd46, [%rd35+8];
	add.f64 	%fd47, %fd45, %fd46;
	ld.global.f64 	%fd48, [%rd35+16];
	add.f64 	%fd49, %fd48, %fd48;
	sub.f64 	%fd50, %fd47, %fd49;
	div.rn.f64 	%fd51, %fd50, %fd1;
	st.global.f64 	[%rd36+24], %fd51;
	ld.global.f64 	%fd52, [%rd35+32];
	ld.global.f64 	%fd53, [%rd35+16];
	add.f64 	%fd54, %fd52, %fd53;
	ld.global.f64 	%fd55, [%rd35+24];
	add.f64 	%fd56, %fd55, %fd55;
	sub.f64 	%fd57, %fd54, %fd56;
	div.rn.f64 	%fd58, %fd57, %fd1;
	st.global.f64 	[%rd36+32], %fd58;
	add.s32 	%r29, %r29, 8;
	add.s32 	%r28, %r28, 8;
	add.s64 	%rd36, %rd36, 64;
	add.s64 	%rd35, %rd35, 64;
	setp.ne.s32 	%p3, %r29, 0;
	@%p3 bra 	$L__BB0_3;
	add.s32 	%r31, %r28, 1;
$L__BB0_5:
	setp.eq.s32 	%p4, %r3, 0;
	@%p4 bra 	$L__BB0_13;
	shl.b64 	%rd16, %rd3, 3;
	add.s64 	%rd10, %rd2, %rd16;
	and.b32  	%r11, %r2, 3;
	setp.lt.u32 	%p5, %r3, 4;
	@%p5 bra 	$L__BB0_8;
	cvt.u64.u32 	%rd17, %r31;
	mul.wide.u32 	%rd18, %r31, 8;
	add.s64 	%rd19, %rd10, %rd18;
	ld.global.f64 	%fd59, [%rd19+8];
	ld.global.f64 	%fd60, [%rd19+-8];
	add.f64 	%fd61, %fd59, %fd60;
	add.s64 	%rd20, %rd17, %rd3;
	ld.global.f64 	%fd62, [%rd19];
	add.f64 	%fd63, %fd62, %fd62;
	sub.f64 	%fd64, %fd61, %fd63;
	div.rn.f64 	%fd65, %fd64, %fd1;
	shl.b64 	%rd21, %rd20, 3;
	add.s64 	%rd22, %rd1, %rd21;
	st.global.f64 	[%rd22], %fd65;
	ld.global.f64 	%fd66, [%rd19+16];
	ld.global.f64 	%fd67, [%rd19];
	add.f64 	%fd68, %fd66, %fd67;
	ld.global.f64 	%fd69, [%rd19+8];
	add.f64 	%fd70, %fd69, %fd69;
	sub.f64 	%fd71, %fd68, %fd70;
	div.rn.f64 	%fd72, %fd71, %fd1;
	st.global.f64 	[%rd22+8], %fd72;
	ld.global.f64 	%fd73, [%rd19+24];
	ld.global.f64 	%fd74, [%rd19+8];
	add.f64 	%fd75, %fd73, %fd74;
	ld.global.f64 	%fd76, [%rd19+16];
	add.f64 	%fd77, %fd76, %fd76;
	sub.f64 	%fd78, %fd75, %fd77;
	div.rn.f64 	%fd79, %fd78, %fd1;
	st.global.f64 	[%rd22+16], %fd79;
	ld.global.f64 	%fd80, [%rd19+32];
	ld.global.f64 	%fd81, [%rd19+16];
	add.f64 	%fd82, %fd80, %fd81;
	ld.global.f64 	%fd83, [%rd19+24];
	add.f64 	%fd84, %fd83, %fd83;
	sub.f64 	%fd85, %fd82, %fd84;
	div.rn.f64 	%fd86, %fd85, %fd1;
	st.global.f64 	[%rd22+24], %fd86;
	add.s32 	%r31, %r31, 4;
$L__BB0_8:
	setp.eq.s32 	%p6, %r11, 0;
	@%p6 bra 	$L__BB0_13;
	setp.eq.s32 	%p7, %r11, 1;
	@%p7 bra 	$L__BB0_11;
	cvt.u64.u32 	%rd23, %r31;
	mul.wide.u32 	%rd24, %r31, 8;
	add.s64 	%rd25, %rd10, %rd24;
	ld.global.f64 	%fd87, [%rd25+8];
	ld.global.f64 	%fd88, [%rd25+-8];
	add.f64 	%fd89, %fd87, %fd88;
	add.s64 	%rd26, %rd23, %rd3;
	ld.global.f64 	%fd90, [%rd25];
	add.f64 	%fd91, %fd90, %fd90;
	sub.f64 	%fd92, %fd89, %fd91;
	div.rn.f64 	%fd93, %fd92, %fd1;
	shl.b64 	%rd27, %rd26, 3;
	add.s64 	%rd28, %rd1, %rd27;
	st.global.f64 	[%rd28], %fd93;
	ld.global.f64 	%fd94, [%rd25+16];
	ld.global.f64 	%fd95, [%rd25];
	add.f64 	%fd96, %fd94, %fd95;
	ld.global.f64 	%fd97, [%rd25+8];
	add.f64 	%fd98, %fd97, %fd97;
	sub.f64 	%fd99, %fd96, %fd98;
	div.rn.f64 	%fd100, %fd99, %fd1;
	st.global.f64 	[%rd28+8], %fd100;
	add.s32 	%r31, %r31, 2;
$L__BB0_11:
	and.b32  	%r27, %r16, 1;
	setp.eq.b32 	%p8, %r27, 1;
	not.pred 	%p9, %p8;
	@%p9 bra 	$L__BB0_13;
	cvt.u64.u32 	%rd29, %r31;
	mul.wide.u32 	%rd30, %r31, 8;
	add.s64 	%rd31, %rd10, %rd30;
	ld.global.f64 	%fd101, [%rd31+8];
	ld.global.f64 	%fd102, [%rd31+-8];
	add.f64 	%fd103, %fd101, %fd102;
	add.s64 	%rd32, %rd29, %rd3;
	ld.global.f64 	%fd104, [%rd31];
	add.f64 	%fd105, %fd104, %fd104;
	sub.f64 	%fd106, %fd103, %fd105;
	div.rn.f64 	%fd107, %fd106, %fd1;
	shl.b64 	%rd33, %rd32, 3;
	add.s64 	%rd34, %rd1, %rd33;
	st.global.f64 	[%rd34], %fd107;
$L__BB0_13:
	ret;

}
	// .globl	_Z3DDYPdS_iiid
.visible .entry _Z3DDYPdS_iiid(
	.param .u64 .ptr .align 1 _Z3DDYPdS_iiid_param_0,
	.param .u64 .ptr .align 1 _Z3DDYPdS_iiid_param_1,
	.param .u32 _Z3DDYPdS_iiid_param_2,
	.param .u32 _Z3DDYPdS_iiid_param_3,
	.param .u32 _Z3DDYPdS_iiid_param_4,
	.param .f64 _Z3DDYPdS_iiid_param_5
)
{
	.reg .pred 	%p<8>;
	.reg .b32 	%r<61>;
	.reg .b64 	%rd<68>;
	.reg .b64 	%fd<52>;

	ld.param.u64 	%rd5, [_Z3DDYPdS_iiid_param_1];
	ld.param.u32 	%r28, [_Z3DDYPdS_iiid_param_2];
	ld.param.u32 	%r29, [_Z3DDYPdS_iiid_param_3];
	ld.param.f64 	%fd2, [_Z3DDYPdS_iiid_param_5];
	cvta.to.global.u64 	%rd1, %rd5;
	setp.lt.s32 	%p1, %r29, 3;
	@%p1 bra 	$L__BB1_10;
	mov.u32 	%r31, %tid.x;
	add.s32 	%r32, %r28, %r31;
	mov.u32 	%r33, %ctaid.x;
	mad.lo.s32 	%r34, %r28, %r33, %r28;
	mad.lo.s32 	%r35, %r34, %r29, %r32;
	cvt.s64.s32 	%rd2, %r35;
	mul.f64 	%fd1, %fd2, %fd2;
	add.s32 	%r1, %r29, -2;
	add.s32 	%r36, %r29, -3;
	setp.lt.u32 	%p2, %r36, 3;
	mov.b32 	%r60, 1;
	@%p2 bra 	$L__BB1_5;
	and.b32  	%r38, %r1, -4;
	neg.s32 	%r58, %r38;
	mul.lo.s32 	%r56, %r28, 3;
	shl.b32 	%r4, %r28, 2;
	mul.lo.s32 	%r54, %r28, 5;
	shl.b32 	%r51, %r28, 1;
	mov.b32 	%r52, 0;
	mov.u32 	%r53, %r28;
	mov.u32 	%r55, %r4;
	mov.u32 	%r57, %r52;
$L__BB1_3:
	.pragma "nounroll";
	ld.param.u64 	%rd66, [_Z3DDYPdS_iiid_param_0];
	cvt.s64.s32 	%rd6, %r51;
	add.s64 	%rd7, %rd6, %rd2;
	shl.b64 	%rd8, %rd7, 3;
	add.s64 	%rd9, %rd1, %rd8;
	ld.global.f64 	%fd3, [%rd9];
	cvt.s64.s32 	%rd10, %r52;
	add.s64 	%rd11, %rd10, %rd2;
	shl.b64 	%rd12, %rd11, 3;
	add.s64 	%rd13, %rd1, %rd12;
	ld.global.f64 	%fd4, [%rd13];
	add.f64 	%fd5, %fd3, %fd4;
	cvt.s64.s32 	%rd14, %r53;
	add.s64 	%rd15, %rd14, %rd2;
	shl.b64 	%rd16, %rd15, 3;
	add.s64 	%rd17, %rd1, %rd16;
	ld.global.f64 	%fd6, [%rd17];
	add.f64 	%fd7, %fd6, %fd6;
	sub.f64 	%fd8, %fd5, %fd7;
	div.rn.f64 	%fd9, %fd8, %fd1;
	cvta.to.global.u64 	%rd18, %rd66;
	add.s64 	%rd19, %rd18, %rd16;
	st.global.f64 	[%rd19], %fd9;
	cvt.s64.s32 	%rd20, %r56;
	add.s64 	%rd21, %rd20, %rd2;
	shl.b64 	%rd22, %rd21, 3;
	add.s64 	%rd23, %rd1, %rd22;
	ld.global.f64 	%fd10, [%rd23];
	ld.global.f64 	%fd11, [%rd17];
	add.f64 	%fd12, %fd10, %fd11;
	ld.global.f64 	%fd13, [%rd9];
	add.f64 	%fd14, %fd13, %fd13;
	sub.f64 	%fd15, %fd12, %fd14;
	div.rn.f64 	%fd16, %fd15, %fd1;
	add.s64 	%rd24, %rd18, %rd8;
	st.global.f64 	[%rd24], %fd16;
	cvt.s64.s32 	%rd25, %r55;
	add.s64 	%rd26, %rd25, %rd2;
	shl.b64 	%rd27, %rd26, 3;
	add.s64 	%rd28, %rd1, %rd27;
	ld.global.f64 	%fd17, [%rd28];
	ld.global.f64 	%fd18, [%rd9];
	add.f64 	%fd19, %fd17, %fd18;
	ld.global.f64 	%fd20, [%rd23];
	add.f64 	%fd21, %fd20, %fd20;
	sub.f64 	%fd22, %fd19, %fd21;
	div.rn.f64 	%fd23, %fd22, %fd1;
	add.s64 	%rd29, %rd18, %rd22;
	st.global.f64 	[%rd29], %fd23;
	cvt.s64.s32 	%rd30, %r54;
	add.s64 	%rd31, %rd30, %rd2;
	shl.b64 	%rd32, %rd31, 3;
	add.s64 	%rd33, %rd1, %rd32;
	ld.global.f64 	%fd24, [%rd33];
	ld.global.f64 	%fd25, [%rd23];
	add.f64 	%fd26, %fd24, %fd25;
	ld.global.f64 	%fd27, [%rd28];
	add.f64 	%fd28, %fd27, %fd27;
	sub.f64 	%fd29, %fd26, %fd28;
	div.rn.f64 	%fd30, %fd29, %fd1;
	add.s64 	%rd34, %rd18, %rd27;
	st.global.f64 	[%rd34], %fd30;
	add.s32 	%r58, %r58, 4;
	add.s32 	%r57, %r57, 4;
	add.s32 	%r56, %r56, %r4;
	add.s32 	%r55, %r55, %r4;
	add.s32 	%r54, %r54, %r4;
	add.s32 	%r53, %r53, %r4;
	add.s32 	%r52, %r52, %r4;
	add.s32 	%r51, %r51, %r4;
	setp.ne.s32 	%p3, %r58, 0;
	@%p3 bra 	$L__BB1_3;
	add.s32 	%r60, %r57, 1;
$L__BB1_5:
	add.s32 	%r39, %r29, -2;
	and.b32  	%r25, %r39, 3;
	setp.eq.s32 	%p4, %r25, 0;
	@%p4 bra 	$L__BB1_10;
	ld.param.u64 	%rd67, [_Z3DDYPdS_iiid_param_0];
	cvta.to.global.u64 	%rd3, %rd67;
	setp.eq.s32 	%p5, %r25, 1;
	@%p5 bra 	$L__BB1_8;
	mul.lo.s32 	%r40, %r60, %r28;
	add.s32 	%r41, %r40, %r28;
	cvt.s64.s32 	%rd35, %r41;
	add.s64 	%rd36, %rd35, %rd2;
	shl.b64 	%rd37, %rd36, 3;
	add.s64 	%rd38, %rd1, %rd37;
	ld.global.f64 	%fd31, [%rd38];
	add.s32 	%r42, %r60, -1;
	mul.lo.s32 	%r43, %r42, %r28;
	cvt.s64.s32 	%rd39, %r43;
	add.s64 	%rd40, %rd39, %rd2;
	shl.b64 	%rd41, %rd40, 3;
	add.s64 	%rd42, %rd1, %rd41;
	ld.global.f64 	%fd32, [%rd42];
	add.f64 	%fd33, %fd31, %fd32;
	cvt.s64.s32 	%rd43, %r40;
	add.s64 	%rd44, %rd43, %rd2;
	shl.b64 	%rd45, %rd44, 3;
	add.s64 	%rd46, %rd1, %rd45;
	ld.global.f64 	%fd34, [%rd46];
	add.f64 	%fd35, %fd34, %fd34;
	sub.f64 	%fd36, %fd33, %fd35;
	div.rn.f64 	%fd37, %fd36, %fd1;
	add.s64 	%rd47, %rd3, %rd45;
	st.global.f64 	[%rd47], %fd37;
	add.s32 	%r60, %r60, 2;
	shl.b32 	%r44, %r28, 1;
	add.s32 	%r45, %r40, %r44;
	cvt.s64.s32 	%rd48, %r45;
	add.s64 	%rd49, %rd48, %rd2;
	shl.b64 	%rd50, %rd49, 3;
	add.s64 	%rd51, %rd1, %rd50;
	ld.global.f64 	%fd38, [%rd51];
	ld.global.f64 	%fd39, [%rd46];
	add.f64 	%fd40, %fd38, %fd39;
	ld.global.f64 	%fd41, [%rd38];
	add.f64 	%fd42, %fd41, %fd41;
	sub.f64 	%fd43, %fd40, %fd42;
	div.rn.f64 	%fd44, %fd43, %fd1;
	add.s64 	%rd52, %rd3, %rd37;
	st.global.f64 	[%rd52], %fd44;
$L__BB1_8:
	and.b32  	%r46, %r29, 1;
	setp.eq.b32 	%p6, %r46, 1;
	not.pred 	%p7, %p6;
	@%p7 bra 	$L__BB1_10;
	mul.lo.s32 	%r47, %r60, %r28;
	add.s32 	%r48, %r47, %r28;
	cvt.s64.s32 	%rd53, %r48;
	add.s64 	%rd54, %rd53, %rd2;
	shl.b64 	%rd55, %rd54, 3;
	add.s64 	%rd56, %rd1, %rd55;
	ld.global.f64 	%fd45, [%rd56];
	add.s32 	%r49, %r60, -1;
	mul.lo.s32 	%r50, %r49, %r28;
	cvt.s64.s32 	%rd57, %r50;
	add.s64 	%rd58, %rd57, %rd2;
	shl.b64 	%rd59, %rd58, 3;
	add.s64 	%rd60, %rd1, %rd59;
	ld.global.f64 	%fd46, [%rd60];
	add.f64 	%fd47, %fd45, %fd46;
	cvt.s64.s32 	%rd61, %r47;
	add.s64 	%rd62, %rd61, %rd2;
	shl.b64 	%rd63, %rd62, 3;
	add.s64 	%rd64, %rd1, %rd63;
	ld.global.f64 	%fd48, [%rd64];
	add.f64 	%fd49, %fd48, %fd48;
	sub.f64 	%fd50, %fd47, %fd49;
	div.rn.f64 	%fd51, %fd50, %fd1;
	add.s64 	%rd65, %rd3, %rd63;
	st.global.f64 	[%rd65], %fd51;
$L__BB1_10:
	ret;

}
	// .globl	_Z3DDZPdS_iiid
.visible .entry _Z3DDZPdS_iiid(
	.param .u64 .ptr .align 1 _Z3DDZPdS_iiid_param_0,
	.param .u64 .ptr .align 1 _Z3DDZPdS_iiid_param_1,
	.param .u32 _Z3DDZPdS_iiid_param_2,
	.param .u32 _Z3DDZPdS_iiid_param_3,
	.param .u32 _Z3DDZPdS_iiid_param_4,
	.param .f64 _Z3DDZPdS_iiid_param_5
)
{
	.reg .pred 	%p<8>;
	.reg .b32 	%r<59>;
	.reg .b64 	%rd<65>;
	.reg .b64 	%fd<52>;

	ld.param.u64 	%rd4, [_Z3DDZPdS_iiid_param_0];
	ld.param.u64 	%rd5, [_Z3DDZPdS_iiid_param_1];
	ld.param.u32 	%r29, [_Z3DDZPdS_iiid_param_2];
	ld.param.u32 	%r30, [_Z3DDZPdS_iiid_param_3];
	ld.param.u32 	%r28, [_Z3DDZPdS_iiid_param_4];
	ld.param.f64 	%fd2, [_Z3DDZPdS_iiid_param_5];
	cvta.to.global.u64 	%rd1, %rd4;
	cvta.to.global.u64 	%rd2, %rd5;
	mov.u32 	%r31, %tid.x;
	mov.u32 	%r32, %ctaid.x;
	mul.lo.s32 	%r1, %r30, %r29;
	add.s32 	%r33, %r29, %r31;
	mad.lo.s32 	%r2, %r29, %r32, %r33;
	add.s32 	%r3, %r28, -1;
	setp.lt.s32 	%p1, %r28, 2;
	@%p1 bra 	$L__BB2_9;
	add.s32 	%r35, %r2, %r1;
	cvt.s64.s32 	%rd3, %r35;
	mul.f64 	%fd1, %fd2, %fd2;
	add.s32 	%r36, %r28, -2;
	setp.lt.u32 	%p2, %r36, 3;
	mov.b32 	%r58, 0;
	@%p2 bra 	$L__BB2_4;
	and.b32  	%r38, %r3, -4;
	neg.s32 	%r56, %r38;
	shl.b32 	%r55, %r1, 1;
	shl.b32 	%r6, %r1, 2;
	mul.lo.s32 	%r54, %r1, 3;
	neg.s32 	%r51, %r1;
	mov.b32 	%r52, 0;
	mov.u32 	%r50, %r1;
	mov.u32 	%r53, %r6;
$L__BB2_3:
	.pragma "nounroll";
	and.b32  	%r58, %r3, -4;
	cvt.s64.s32 	%rd6, %r50;
	add.s64 	%rd7, %rd6, %rd3;
	shl.b64 	%rd8, %rd7, 3;
	add.s64 	%rd9, %rd2, %rd8;
	ld.global.f64 	%fd3, [%rd9];
	cvt.s64.s32 	%rd10, %r51;
	add.s64 	%rd11, %rd10, %rd3;
	shl.b64 	%rd12, %rd11, 3;
	add.s64 	%rd13, %rd2, %rd12;
	ld.global.f64 	%fd4, [%rd13];
	add.f64 	%fd5, %fd3, %fd4;
	cvt.s64.s32 	%rd14, %r52;
	add.s64 	%rd15, %rd14, %rd3;
	shl.b64 	%rd16, %rd15, 3;
	add.s64 	%rd17, %rd2, %rd16;
	ld.global.f64 	%fd6, [%rd17];
	add.f64 	%fd7, %fd6, %fd6;
	sub.f64 	%fd8, %fd5, %fd7;
	div.rn.f64 	%fd9, %fd8, %fd1;
	add.s64 	%rd18, %rd1, %rd16;
	st.global.f64 	[%rd18], %fd9;
	cvt.s64.s32 	%rd19, %r55;
	add.s64 	%rd20, %rd19, %rd3;
	shl.b64 	%rd21, %rd20, 3;
	add.s64 	%rd22, %rd2, %rd21;
	ld.global.f64 	%fd10, [%rd22];
	ld.global.f64 	%fd11, [%rd17];
	add.f64 	%fd12, %fd10, %fd11;
	ld.global.f64 	%fd13, [%rd9];
	add.f64 	%fd14, %fd13, %fd13;
	sub.f64 	%fd15, %fd12, %fd14;
	div.rn.f64 	%fd16, %fd15, %fd1;
	add.s64 	%rd23, %rd1, %rd8;
	st.global.f64 	[%rd23], %fd16;
	cvt.s64.s32 	%rd24, %r54;
	add.s64 	%rd25, %rd24, %rd3;
	shl.b64 	%rd26, %rd25, 3;
	add.s64 	%rd27, %rd2, %rd26;
	ld.global.f64 	%fd17, [%rd27];
	ld.global.f64 	%fd18, [%rd9];
	add.f64 	%fd19, %fd17, %fd18;
	ld.global.f64 	%fd20, [%rd22];
	add.f64 	%fd21, %fd20, %fd20;
	sub.f64 	%fd22, %fd19, %fd21;
	div.rn.f64 	%fd23, %fd22, %fd1;
	add.s64 	%rd28, %rd1, %rd21;
	st.global.f64 	[%rd28], %fd23;
	cvt.s64.s32 	%rd29, %r53;
	add.s64 	%rd30, %rd29, %rd3;
	shl.b64 	%rd31, %rd30, 3;
	add.s64 	%rd32, %rd2, %rd31;
	ld.global.f64 	%fd24, [%rd32];
	ld.global.f64 	%fd25, [%rd22];
	add.f64 	%fd26, %fd24, %fd25;
	ld.global.f64 	%fd27, [%rd27];
	add.f64 	%fd28, %fd27, %fd27;
	sub.f64 	%fd29, %fd26, %fd28;
	div.rn.f64 	%fd30, %fd29, %fd1;
	add.s64 	%rd33, %rd1, %rd26;
	st.global.f64 	[%rd33], %fd30;
	add.s32 	%r56, %r56, 4;
	add.s32 	%r55, %r55, %r6;
	add.s32 	%r54, %r54, %r6;
	add.s32 	%r53, %r53, %r6;
	add.s32 	%r52, %r52, %r6;
	add.s32 	%r51, %r51, %r6;
	add.s32 	%r50, %r50, %r6;
	setp.ne.s32 	%p3, %r56, 0;
	@%p3 bra 	$L__BB2_3;
$L__BB2_4:
	and.b32  	%r25, %r3, 3;
	setp.eq.s32 	%p4, %r25, 0;
	@%p4 bra 	$L__BB2_9;
	setp.eq.s32 	%p5, %r25, 1;
	@%p5 bra 	$L__BB2_7;
	mul.lo.s32 	%r39, %r58, %r1;
	add.s32 	%r40, %r39, %r1;
	cvt.s64.s32 	%rd34, %r40;
	add.s64 	%rd35, %rd34, %rd3;
	shl.b64 	%rd36, %rd35, 3;
	add.s64 	%rd37, %rd2, %rd36;
	ld.global.f64 	%fd31, [%rd37];
	add.s32 	%r41, %r58, -1;
	mul.lo.s32 	%r42, %r41, %r1;
	cvt.s64.s32 	%rd38, %r42;
	add.s64 	%rd39, %rd38, %rd3;
	shl.b64 	%rd40, %rd39, 3;
	add.s64 	%rd41, %rd2, %rd40;
	ld.global.f64 	%fd32, [%rd41];
	add.f64 	%fd33, %fd31, %fd32;
	cvt.s64.s32 	%rd42, %r39;
	add.s64 	%rd43, %rd42, %rd3;
	shl.b64 	%rd44, %rd43, 3;
	add.s64 	%rd45, %rd2, %rd44;
	ld.global.f64 	%fd34, [%rd45];
	add.f64 	%fd35, %fd34, %fd34;
	sub.f64 	%fd36, %fd33, %fd35;
	div.rn.f64 	%fd37, %fd36, %fd1;
	add.s64 	%rd46, %rd1, %rd44;
	st.global.f64 	[%rd46], %fd37;
	add.s32 	%r58, %r58, 2;
	shl.b32 	%r43, %r1, 1;
	add.s32 	%r44, %r39, %r43;
	cvt.s64.s32 	%rd47, %r44;
	add.s64 	%rd48, %rd47, %rd3;
	shl.b64 	%rd49, %rd48, 3;
	add.s64 	%rd50, %rd2, %rd49;
	ld.global.f64 	%fd38, [%rd50];
	ld.global.f64 	%fd39, [%rd45];
	add.f64 	%fd40, %fd38, %fd39;
	ld.global.f64 	%fd41, [%rd37];
	add.f64 	%fd42, %fd41, %fd41;
	sub.f64 	%fd43, %fd40, %fd42;
	div.rn.f64 	%fd44, %fd43, %fd1;
	add.s64 	%rd51, %rd1, %rd36;
	st.global.f64 	[%rd51], %fd44;
$L__BB2_7:
	and.b32  	%r45, %r3, 1;
	setp.eq.b32 	%p6, %r45, 1;
	not.pred 	%p7, %p6;
	@%p7 bra 	$L__BB2_9;
	mul.lo.s32 	%r46, %r58, %r1;
	add.s32 	%r47, %r46, %r1;
	cvt.s64.s32 	%rd52, %r47;
	add.s64 	%rd53, %rd52, %rd3;
	shl.b64 	%rd54, %rd53, 3;
	add.s64 	%rd55, %rd2, %rd54;
	ld.global.f64 	%fd45, [%rd55];
	add.s32 	%r48, %r58, -1;
	mul.lo.s32 	%r49, %r48, %r1;
	cvt.s64.s32 	%rd56, %r49;
	add.s64 	%rd57, %rd56, %rd3;
	shl.b64 	%rd58, %rd57, 3;
	add.s64 	%rd59, %rd2, %rd58;
	ld.global.f64 	%fd46, [%rd59];
	add.f64 	%fd47, %fd45, %fd46;
	cvt.s64.s32 	%rd60, %r46;
	add.s64 	%rd61, %rd60, %rd3;
	shl.b64 	%rd62, %rd61, 3;
	add.s64 	%rd63, %rd2, %rd62;
	ld.global.f64 	%fd48, [%rd63];
	add.f64 	%fd49, %fd48, %fd48;
	sub.f64 	%fd50, %fd47, %fd49;
	div.rn.f64 	%fd51, %fd50, %fd1;
	add.s64 	%rd64, %rd1, %rd62;
	st.global.f64 	[%rd64], %fd51;
$L__BB2_9:
	ret;

}
	// .globl	_Z6ASSIGNPdS_iii
.visible .entry _Z6ASSIGNPdS_iii(
	.param .u64 .ptr .align 1 _Z6ASSIGNPdS_iii_param_0,
	.param .u64 .ptr .align 1 _Z6ASSIGNPdS_iii_param_1,
	.param .u32 _Z6ASSIGNPdS_iii_param_2,
	.param .u32 _Z6ASSIGNPdS_iii_param_3,
	.param .u32 _Z6ASSIGNPdS_iii_param_4
)
{
	.reg .pred 	%p<10>;
	.reg .b32 	%r<37>;
	.reg .b64 	%rd<37>;
	.reg .b64 	%fd<30>;

	ld.param.u64 	%rd16, [_Z6ASSIGNPdS_iii_param_0];
	ld.param.u64 	%rd17, [_Z6ASSIGNPdS_iii_param_1];
	ld.param.u32 	%r20, [_Z6ASSIGNPdS_iii_param_2];
	ld.param.u32 	%r21, [_Z6ASSIGNPdS_iii_param_3];
	cvta.to.global.u64 	%rd1, %rd16;
	cvta.to.global.u64 	%rd2, %rd17;
	mov.u32 	%r22, %tid.x;
	mov.u32 	%r23, %ctaid.x;
	add.s32 	%r24, %r21, %r22;
	mad.lo.s32 	%r25, %r21, %r23, %r24;
	mul.lo.s32 	%r1, %r25, %r20;
	setp.lt.s32 	%p1, %r20, 3;
	@%p1 bra 	$L__BB3_14;
	add.s32 	%r27, %r1, %r20;
	cvt.s64.s32 	%rd3, %r27;
	add.s32 	%r2, %r20, -2;
	add.s32 	%r28, %r20, -3;
	and.b32  	%r3, %r2, 15;
	setp.lt.u32 	%p2, %r28, 15;
	mov.b32 	%r34, 1;
	@%p2 bra 	$L__BB3_5;
	and.b32  	%r30, %r2, -16;
	neg.s32 	%r32, %r30;
	shl.b64 	%rd18, %rd3, 3;
	add.s64 	%rd19, %rd18, 64;
	add.s64 	%rd34, %rd2, %rd19;
	add.s64 	%rd33, %rd1, %rd19;
	mov.b32 	%r31, 0;
$L__BB3_3:
	.pragma "nounroll";
	ld.global.f64 	%fd1, [%rd34+-56];
	st.global.f64 	[%rd33+-56], %fd1;
	ld.global.f64 	%fd2, [%rd34+-48];
	st.global.f64 	[%rd33+-48], %fd2;
	ld.global.f64 	%fd3, [%rd34+-40];
	st.global.f64 	[%rd33+-40], %fd3;
	ld.global.f64 	%fd4, [%rd34+-32];
	st.global.f64 	[%rd33+-32], %fd4;
	ld.global.f64 	%fd5, [%rd34+-24];
	st.global.f64 	[%rd33+-24], %fd5;
	ld.global.f64 	%fd6, [%rd34+-16];
	st.global.f64 	[%rd33+-16], %fd6;
	ld.global.f64 	%fd7, [%rd34+-8];
	st.global.f64 	[%rd33+-8], %fd7;
	ld.global.f64 	%fd8, [%rd34];
	st.global.f64 	[%rd33], %fd8;
	ld.global.f64 	%fd9, [%rd34+8];
	st.global.f64 	[%rd33+8], %fd9;
	ld.global.f64 	%fd10, [%rd34+16];
	st.global.f64 	[%rd33+16], %fd10;
	ld.global.f64 	%fd11, [%rd34+24];
	st.global.f64 	[%rd33+24], %fd11;
	ld.global.f64 	%fd12, [%rd34+32];
	st.global.f64 	[%rd33+32], %fd12;
	ld.global.f64 	%fd13, [%rd34+40];
	st.global.f64 	[%rd33+40], %fd13;
	ld.global.f64 	%fd14, [%rd34+48];
	st.global.f64 	[%rd33+48], %fd14;
	ld.global.f64 	%fd15, [%rd34+56];
	st.global.f64 	[%rd33+56], %fd15;
	ld.global.f64 	%fd16, [%rd34+64];
	st.global.f64 	[%rd33+64], %fd16;
	add.s32 	%r32, %r32, 16;
	add.s32 	%r31, %r31, 16;
	add.s64 	%rd34, %rd34, 128;
	add.s64 	%rd33, %rd33, 128;
	setp.ne.s32 	%p3, %r32, 0;
	@%p3 bra 	$L__BB3_3;
	add.s32 	%r34, %r31, 1;
$L__BB3_5:
	setp.eq.s32 	%p4, %r3, 0;
	@%p4 bra 	$L__BB3_14;
	and.b32  	%r11, %r2, 7;
	setp.lt.u32 	%p5, %r3, 8;
	@%p5 bra 	$L__BB3_8;
	cvt.u64.u32 	%rd20, %r34;
	add.s64 	%rd21, %rd20, %rd3;
	shl.b64 	%rd22, %rd21, 3;
	add.s64 	%rd23, %rd2, %rd22;
	ld.global.f64 	%fd17, [%rd23];
	add.s64 	%rd24, %rd1, %rd22;
	st.global.f64 	[%rd24], %fd17;
	ld.global.f64 	%fd18, [%rd23+8];
	st.global.f64 	[%rd24+8], %fd18;
	ld.global.f64 	%fd19, [%rd23+16];
	st.global.f64 	[%rd24+16], %fd19;
	ld.global.f64 	%fd20, [%rd23+24];
	st.global.f64 	[%rd24+24], %fd20;
	ld.global.f64 	%fd21, [%rd23+32];
	st.global.f64 	[%rd24+32], %fd21;
	ld.global.f64 	%fd22, [%rd23+40];
	st.global.f64 	[%rd24+40], %fd22;
	ld.global.f64 	%fd23, [%rd23+48];
	st.global.f64 	[%rd24+48], %fd23;
	ld.global.f64 	%fd24, [%rd23+56];
	st.global.f64 	[%rd24+56], %fd24;
	add.s32 	%r34, %r34, 8;
$L__BB3_8:
	setp.eq.s32 	%p6, %r11, 0;
	@%p6 bra 	$L__BB3_14;
	and.b32  	%r14, %r2, 3;
	setp.lt.u32 	%p7, %r11, 4;
	@%p7 bra 	$L__BB3_11;
	cvt.u64.u32 	%rd25, %r34;
	add.s64 	%rd26, %rd25, %rd3;
	shl.b64 	%rd27, %rd26, 3;
	add.s64 	%rd28, %rd2, %rd27;
	ld.global.f64 	%fd25, [%rd28];
	add.s64 	%rd29, %rd1, %rd27;
	st.global.f64 	[%rd29], %fd25;
	ld.global.f64 	%fd26, [%rd28+8];
	st.global.f64 	[%rd29+8], %fd26;
	ld.global.f64 	%fd27, [%rd28+16];
	st.global.f64 	[%rd29+16], %fd27;
	ld.global.f64 	%fd28, [%rd28+24];
	st.global.f64 	[%rd29+24], %fd28;
	add.s32 	%r34, %r34, 4;
$L__BB3_11:
	setp.eq.s32 	%p8, %r14, 0;
	@%p8 bra 	$L__BB3_14;
	cvt.u64.u32 	%rd30, %r34;
	add.s64 	%rd31, %rd3, %rd30;
	shl.b64 	%rd32, %rd31, 3;
	add.s64 	%rd36, %rd1, %rd32;
	add.s64 	%rd35, %rd2, %rd32;
	neg.s32 	%r36, %r14;
$L__BB3_13:
	.pragma "nounroll";
	ld.global.f64 	%fd29, [%rd35];
	st.global.f64 	[%rd36], %fd29;
	add.s64 	%rd36, %rd36, 8;
	add.s64 	%rd35, %rd35, 8;
	add.s32 	%r36, %r36, 1;
	setp.ne.s32 	%p9, %r36, 0;
	@%p9 bra 	$L__BB3_13;
$L__BB3_14:
	ret;

}
	// .globl	_Z3ADDPdS_diii
.visible .entry _Z3ADDPdS_diii(
	.param .u64 .ptr .align 1 _Z3ADDPdS_diii_param_0,
	.param .u64 .ptr .align 1 _Z3ADDPdS_diii_param_1,
	.param .f64 _Z3ADDPdS_diii_param_2,
	.param .u32 _Z3ADDPdS_diii_param_3,
	.param .u32 _Z3ADDPdS_diii_param_4,
	.param .u32 _Z3ADDPdS_diii_param_5
)
{
	.reg .pred 	%p<10>;
	.reg .b32 	%r<30>;
	.reg .b64 	%rd<37>;
	.reg .b64 	%fd<89>;

	ld.param.u64 	%rd16, [_Z3ADDPdS_diii_param_0];
	ld.param.u64 	%rd17, [_Z3ADDPdS_diii_param_1];
	ld.param.f64 	%fd1, [_Z3ADDPdS_diii_param_2];
	ld.param.u32 	%r17, [_Z3ADDPdS_diii_param_3];
	ld.param.u32 	%r18, [_Z3ADDPdS_diii_param_4];
	cvta.to.global.u64 	%rd1, %rd16;
	cvta.to.global.u64 	%rd2, %rd17;
	mov.u32 	%r19, %tid.x;
	mov.u32 	%r20, %ctaid.x;
	add.s32 	%r21, %r18, %r19;
	mad.lo.s32 	%r22, %r18, %r20, %r21;
	mul.lo.s32 	%r1, %r22, %r17;
	setp.lt.s32 	%p1, %r17, 1;
	@%p1 bra 	$L__BB4_13;
	add.s32 	%r24, %r1, %r17;
	cvt.s64.s32 	%rd3, %r24;
	and.b32  	%r2, %r17, 15;
	setp.lt.u32 	%p2, %r17, 16;
	mov.b32 	%r27, 0;
	@%p2 bra 	$L__BB4_4;
	and.b32  	%r27, %r17, 2147483632;
	neg.s32 	%r25, %r27;
	shl.b64 	%rd18, %rd3, 3;
	add.s64 	%rd19, %rd18, 64;
	add.s64 	%rd34, %rd2, %rd19;
	add.s64 	%rd33, %rd1, %rd19;
$L__BB4_3:
	.pragma "nounroll";
	ld.global.f64 	%fd2, [%rd34+-64];
	ld.global.f64 	%fd3, [%rd33+-64];
	fma.rn.f64 	%fd4, %fd1, %fd2, %fd3;
	st.global.f64 	[%rd33+-64], %fd4;
	ld.global.f64 	%fd5, [%rd34+-56];
	ld.global.f64 	%fd6, [%rd33+-56];
	fma.rn.f64 	%fd7, %fd1, %fd5, %fd6;
	st.global.f64 	[%rd33+-56], %fd7;
	ld.global.f64 	%fd8, [%rd34+-48];
	ld.global.f64 	%fd9, [%rd33+-48];
	fma.rn.f64 	%fd10, %fd1, %fd8, %fd9;
	st.global.f64 	[%rd33+-48], %fd10;
	ld.global.f64 	%fd11, [%rd34+-40];
	ld.global.f64 	%fd12, [%rd33+-40];
	fma.rn.f64 	%fd13, %fd1, %fd11, %fd12;
	st.global.f64 	[%rd33+-40], %fd13;
	ld.global.f64 	%fd14, [%rd34+-32];
	ld.global.f64 	%fd15, [%rd33+-32];
	fma.rn.f64 	%fd16, %fd1, %fd14, %fd15;
	st.global.f64 	[%rd33+-32], %fd16;
	ld.global.f64 	%fd17, [%rd34+-24];
	ld.global.f64 	%fd18, [%rd33+-24];
	fma.rn.f64 	%fd19, %fd1, %fd17, %fd18;
	st.global.f64 	[%rd33+-24], %fd19;
	ld.global.f64 	%fd20, [%rd34+-16];
	ld.global.f64 	%fd21, [%rd33+-16];
	fma.rn.f64 	%fd22, %fd1, %fd20, %fd21;
	st.global.f64 	[%rd33+-16], %fd22;
	ld.global.f64 	%fd23, [%rd34+-8];
	ld.global.f64 	%fd24, [%rd33+-8];
	fma.rn.f64 	%fd25, %fd1, %fd23, %fd24;
	st.global.f64 	[%rd33+-8], %fd25;
	ld.global.f64 	%fd26, [%rd34];
	ld.global.f64 	%fd27, [%rd33];
	fma.rn.f64 	%fd28, %fd1, %fd26, %fd27;
	st.global.f64 	[%rd33], %fd28;
	ld.global.f64 	%fd29, [%rd34+8];
	ld.global.f64 	%fd30, [%rd33+8];
	fma.rn.f64 	%fd31, %fd1, %fd29, %fd30;
	st.global.f64 	[%rd33+8], %fd31;
	ld.global.f64 	%fd32, [%rd34+16];
	ld.global.f64 	%fd33, [%rd33+16];
	fma.rn.f64 	%fd34, %fd1, %fd32, %fd33;
	st.global.f64 	[%rd33+16], %fd34;
	ld.global.f64 	%fd35, [%rd34+24];
	ld.global.f64 	%fd36, [%rd33+24];
	fma.rn.f64 	%fd37, %fd1, %fd35, %fd36;
	st.global.f64 	[%rd33+24], %fd37;
	ld.global.f64 	%fd38, [%rd34+32];
	ld.global.f64 	%fd39, [%rd33+32];
	fma.rn.f64 	%fd40, %fd1, %fd38, %fd39;
	st.global.f64 	[%rd33+32], %fd40;
	ld.global.f64 	%fd41, [%rd34+40];
	ld.global.f64 	%fd42, [%rd33+40];
	fma.rn.f64 	%fd43, %fd1, %fd41, %fd42;
	st.global.f64 	[%rd33+40], %fd43;
	ld.global.f64 	%fd44, [%rd34+48];
	ld.global.f64 	%fd45, [%rd33+48];
	fma.rn.f64 	%fd46, %fd1, %fd44, %fd45;
	st.global.f64 	[%rd33+48], %fd46;
	ld.global.f64 	%fd47, [%rd34+56];
	ld.global.f64 	%fd48, [%rd33+56];
	fma.rn.f64 	%fd49, %fd1, %fd47, %fd48;
	st.global.f64 	[%rd33+56], %fd49;
	add.s32 	%r25, %r25, 16;
	add.s64 	%rd34, %rd34, 128;
	add.s64 	%rd33, %rd33, 128;
	setp.ne.s32 	%p3, %r25, 0;
	@%p3 bra 	$L__BB4_3;
$L__BB4_4:
	setp.eq.s32 	%p4, %r2, 0;
	@%p4 bra 	$L__BB4_13;
	and.b32  	%r8, %r17, 7;
	setp.lt.u32 	%p5, %r2, 8;
	@%p5 bra 	$L__BB4_7;
	cvt.u64.u32 	%rd20, %r27;
	add.s64 	%rd21, %rd20, %rd3;
	shl.b64 	%rd22, %rd21, 3;
	add.s64 	%rd23, %rd2, %rd22;
	ld.global.f64 	%fd50, [%rd23];
	add.s64 	%rd24, %rd1, %rd22;
	ld.global.f64 	%fd51, [%rd24];
	fma.rn.f64 	%fd52, %fd1, %fd50, %fd51;
	st.global.f64 	[%rd24], %fd52;
	ld.global.f64 	%fd53, [%rd23+8];
	ld.global.f64 	%fd54, [%rd24+8];
	fma.rn.f64 	%fd55, %fd1, %fd53, %fd54;
	st.global.f64 	[%rd24+8], %fd55;
	ld.global.f64 	%fd56, [%rd23+16];
	ld.global.f64 	%fd57, [%rd24+16];
	fma.rn.f64 	%fd58, %fd1, %fd56, %fd57;
	st.global.f64 	[%rd24+16], %fd58;
	ld.global.f64 	%fd59, [%rd23+24];
	ld.global.f64 	%fd60, [%rd24+24];
	fma.rn.f64 	%fd61, %fd1, %fd59, %fd60;
	st.global.f64 	[%rd24+24], %fd61;
	ld.global.f64 	%fd62, [%rd23+32];
	ld.global.f64 	%fd63, [%rd24+32];
	fma.rn.f64 	%fd64, %fd1, %fd62, %fd63;
	st.global.f64 	[%rd24+32], %fd64;
	ld.global.f64 	%fd65, [%rd23+40];
	ld.global.f64 	%fd66, [%rd24+40];
	fma.rn.f64 	%fd67, %fd1, %fd65, %fd66;
	st.global.f64 	[%rd24+40], %fd67;
	ld.global.f64 	%fd68, [%rd23+48];
	ld.global.f64 	%fd69, [%rd24+48];
	fma.rn.f64 	%fd70, %fd1, %fd68, %fd69;
	st.global.f64 	[%rd24+48], %fd70;
	ld.global.f64 	%fd71, [%rd23+56];
	ld.global.f64 	%fd72, [%rd24+56];
	fma.rn.f64 	%fd73, %fd1, %fd71, %fd72;
	st.global.f64 	[%rd24+56], %fd73;
	add.s32 	%r27, %r27, 8;
$L__BB4_7:
	setp.eq.s32 	%p6, %r8, 0;
	@%p6 bra 	$L__BB4_13;
	and.b32  	%r11, %r17, 3;
	setp.lt.u32 	%p7, %r8, 4;
	@%p7 bra 	$L__BB4_10;
	cvt.u64.u32 	%rd25, %r27;
	add.s64 	%rd26, %rd25, %rd3;
	shl.b64 	%rd27, %rd26, 3;
	add.s64 	%rd28, %rd2, %rd27;
	ld.global.f64 	%fd74, [%rd28];
	add.s64 	%rd29, %rd1, %rd27;
	ld.global.f64 	%fd75, [%rd29];
	fma.rn.f64 	%fd76, %fd1, %fd74, %fd75;
	st.global.f64 	[%rd29], %fd76;
	ld.global.f64 	%fd77, [%rd28+8];
	ld.global.f64 	%fd78, [%rd29+8];
	fma.rn.f64 	%fd79, %fd1, %fd77, %fd78;
	st.global.f64 	[%rd29+8], %fd79;
	ld.global.f64 	%fd80, [%rd28+16];
	ld.global.f64 	%fd81, [%rd29+16];
	fma.rn.f64 	%fd82, %fd1, %fd80, %fd81;
	st.global.f64 	[%rd29+16], %fd82;
	ld.global.f64 	%fd83, [%rd28+24];
	ld.global.f64 	%fd84, [%rd29+24];
	fma.rn.f64 	%fd85, %fd1, %fd83, %fd84;
	st.global.f64 	[%rd29+24], %fd85;
	add.s32 	%r27, %r27, 4;
$L__BB4_10:
	setp.eq.s32 	%p8, %r11, 0;
	@%p8 bra 	$L__BB4_13;
	cvt.u64.u32 	%rd30, %r27;
	add.s64 	%rd31, %rd3, %rd30;
	shl.b64 	%rd32, %rd31, 3;
	add.s64 	%rd36, %rd1, %rd32;
	add.s64 	%rd35, %rd2, %rd32;
	neg.s32 	%r29, %r11;
$L__BB4_12:
	.pragma "nounroll";
	ld.global.f64 	%fd86, [%rd35];
	ld.global.f64 	%fd87, [%rd36];
	fma.rn.f64 	%fd88, %fd1, %fd86, %fd87;
	st.global.f64 	[%rd36], %fd88;
	add.s64 	%rd36, %rd36, 8;
	add.s64 	%rd35, %rd35, 8;
	add.s32 	%r29, %r29, 1;
	setp.ne.s32 	%p9, %r29, 0;
	@%p9 bra 	$L__BB4_12;
$L__BB4_13:
	ret;

}
	// .globl	_Z7COMPAREPdS_S_iii
.visible .entry _Z7COMPAREPdS_S_iii(
	.param .u64 .ptr .align 1 _Z7COMPAREPdS_S_iii_param_0,
	.param .u64 .ptr .align 1 _Z7COMPAREPdS_S_iii_param_1,
	.param .u64 .ptr .align 1 _Z7COMPAREPdS_S_iii_param_2,
	.param .u32 _Z7COMPAREPdS_S_iii_param_3,
	.param .u32 _Z7COMPAREPdS_S_iii_param_4,
	.param .u32 _Z7COMPAREPdS_S_iii_param_5
)
{
	.reg .pred 	%p<25>;
	.reg .b32 	%r<33>;
	.reg .b64 	%rd<33>;
	.reg .b64 	%fd<98>;

	ld.param.u64 	%rd15, [_Z7COMPAREPdS_S_iii_param_0];
	ld.param.u64 	%rd16, [_Z7COMPAREPdS_S_iii_param_1];
	ld.param.u64 	%rd17, [_Z7COMPAREPdS_S_iii_param_2];
	ld.param.u32 	%r16, [_Z7COMPAREPdS_S_iii_param_3];
	ld.param.u32 	%r17, [_Z7COMPAREPdS_S_iii_param_4];
	cvta.to.global.u64 	%rd1, %rd17;
	cvta.to.global.u64 	%rd2, %rd16;
	cvta.to.global.u64 	%rd3, %rd15;
	mov.u32 	%r18, %tid.x;
	mov.u32 	%r19, %ctaid.x;
	add.s32 	%r20, %r17, %r18;
	mad.lo.s32 	%r21, %r17, %r19, %r20;
	mul.lo.s32 	%r1, %r21, %r16;
	setp.lt.s32 	%p1, %r16, 3;
	@%p1 bra 	$L__BB5_42;
	add.s32 	%r23, %r1, %r16;
	cvt.s64.s32 	%rd4, %r23;
	ld.global.f64 	%fd81, [%rd1];
	add.s32 	%r2, %r16, -2;
	add.s32 	%r24, %r16, -3;
	and.b32  	%r3, %r2, 7;
	setp.lt.u32 	%p2, %r24, 7;
	mov.b32 	%r31, 1;
	@%p2 bra 	$L__BB5_21;
	and.b32  	%r26, %r2, -8;
	neg.s32 	%r29, %r26;
	shl.b64 	%rd18, %rd4, 3;
	add.s64 	%rd19, %rd18, 32;
	add.s64 	%rd32, %rd3, %rd19;
	add.s64 	%rd31, %rd2, %rd19;
	mov.b32 	%r28, 0;
$L__BB5_3:
	.pragma "nounroll";
	ld.global.f64 	%fd35, [%rd32+-24];
	ld.global.f64 	%fd36, [%rd31+-24];
	sub.f64 	%fd37, %fd35, %fd36;
	abs.f64 	%fd3, %fd37;
	setp.ltu.f64 	%p3, %fd3, %fd81;
	@%p3 bra 	$L__BB5_5;
	st.global.f64 	[%rd1], %fd3;
	mov.f64 	%fd81, %fd3;
$L__BB5_5:
	ld.global.f64 	%fd38, [%rd32+-16];
	ld.global.f64 	%fd39, [%rd31+-16];
	sub.f64 	%fd40, %fd38, %fd39;
	abs.f64 	%fd5, %fd40;
	setp.ltu.f64 	%p4, %fd5, %fd81;
	@%p4 bra 	$L__BB5_7;
	st.global.f64 	[%rd1], %fd5;
	mov.f64 	%fd81, %fd5;
$L__BB5_7:
	ld.global.f64 	%fd41, [%rd32+-8];
	ld.global.f64 	%fd42, [%rd31+-8];
	sub.f64 	%fd43, %fd41, %fd42;
	abs.f64 	%fd7, %fd43;
	setp.ltu.f64 	%p5, %fd7, %fd81;
	@%p5 bra 	$L__BB5_9;
	st.global.f64 	[%rd1], %fd7;
	mov.f64 	%fd81, %fd7;
$L__BB5_9:
	ld.global.f64 	%fd44, [%rd32];
	ld.global.f64 	%fd45, [%rd31];
	sub.f64 	%fd46, %fd44, %fd45;
	abs.f64 	%fd9, %fd46;
	setp.ltu.f64 	%p6, %fd9, %fd81;
	@%p6 bra 	$L__BB5_11;
	st.global.f64 	[%rd1], %fd9;
	mov.f64 	%fd81, %fd9;
$L__BB5_11:
	ld.global.f64 	%fd47, [%rd32+8];
	ld.global.f64 	%fd48, [%rd31+8];
	sub.f64 	%fd49, %fd47, %fd48;
	abs.f64 	%fd11, %fd49;
	setp.ltu.f64 	%p7, %fd11, %fd81;
	@%p7 bra 	$L__BB5_13;
	st.global.f64 	[%rd1], %fd11;
	mov.f64 	%fd81, %fd11;
$L__BB5_13:
	ld.global.f64 	%fd50, [%rd32+16];
	ld.global.f64 	%fd51, [%rd31+16];
	sub.f64 	%fd52, %fd50, %fd51;
	abs.f64 	%fd13, %fd52;
	setp.ltu.f64 	%p8, %fd13, %fd81;
	@%p8 bra 	$L__BB5_15;
	st.global.f64 	[%rd1], %fd13;
	mov.f64 	%fd81, %fd13;
$L__BB5_15:
	ld.global.f64 	%fd53, [%rd32+24];
	ld.global.f64 	%fd54, [%rd31+24];
	sub.f64 	%fd55, %fd53, %fd54;
	abs.f64 	%fd15, %fd55;
	setp.ltu.f64 	%p9, %fd15, %fd81;
	@%p9 bra 	$L__BB5_17;
	st.global.f64 	[%rd1], %fd15;
	mov.f64 	%fd81, %fd15;
$L__BB5_17:
	ld.global.f64 	%fd56, [%rd32+32];
	ld.global.f64 	%fd57, [%rd31+32];
	sub.f64 	%fd58, %fd56, %fd57;
	abs.f64 	%fd17, %fd58;
	setp.ltu.f64 	%p10, %fd17, %fd81;
	@%p10 bra 	$L__BB5_19;
	st.global.f64 	[%rd1], %fd17;
	mov.f64 	%fd81, %fd17;
$L__BB5_19:
	add.s32 	%r29, %r29, 8;
	add.s32 	%r28, %r28, 8;
	add.s64 	%rd32, %rd32, 64;
	add.s64 	%rd31, %rd31, 64;
	setp.ne.s32 	%p11, %r29, 0;
	@%p11 bra 	$L__BB5_3;
	add.s32 	%r31, %r28, 1;
$L__BB5_21:
	setp.eq.s32 	%p12, %r3, 0;
	@%p12 bra 	$L__BB5_42;
	and.b32  	%r11, %r2, 3;
	setp.lt.u32 	%p13, %r3, 4;
	@%p13 bra 	$L__BB5_32;
	cvt.u64.u32 	%rd20, %r31;
	add.s64 	%rd21, %rd20, %rd4;
	shl.b64 	%rd22, %rd21, 3;
	add.s64 	%rd11, %rd3, %rd22;
	ld.global.f64 	%fd59, [%rd11];
	add.s64 	%rd12, %rd2, %rd22;
	ld.global.f64 	%fd60, [%rd12];
	sub.f64 	%fd61, %fd59, %fd60;
	abs.f64 	%fd20, %fd61;
	setp.ltu.f64 	%p14, %fd20, %fd81;
	@%p14 bra 	$L__BB5_25;
	st.global.f64 	[%rd1], %fd20;
	mov.f64 	%fd81, %fd20;
$L__BB5_25:
	ld.global.f64 	%fd62, [%rd11+8];
	ld.global.f64 	%fd63, [%rd12+8];
	sub.f64 	%fd64, %fd62, %fd63;
	abs.f64 	%fd22, %fd64;
	setp.ltu.f64 	%p15, %fd22, %fd81;
	@%p15 bra 	$L__BB5_27;
	st.global.f64 	[%rd1], %fd22;
	mov.f64 	%fd81, %fd22;
$L__BB5_27:
	ld.global.f64 	%fd65, [%rd11+16];
	ld.global.f64 	%fd66, [%rd12+16];
	sub.f64 	%fd67, %fd65, %fd66;
	abs.f64 	%fd24, %fd67;
	setp.ltu.f64 	%p16, %fd24, %fd81;
	@%p16 bra 	$L__BB5_29;
	st.global.f64 	[%rd1], %fd24;
	mov.f64 	%fd81, %fd24;
$L__BB5_29:
	ld.global.f64 	%fd68, [%rd11+24];
	ld.global.f64 	%fd69, [%rd12+24];
	sub.f64 	%fd70, %fd68, %fd69;
	abs.f64 	%fd26, %fd70;
	setp.ltu.f64 	%p17, %fd26, %fd81;
	@%p17 bra 	$L__BB5_31;
	st.global.f64 	[%rd1], %fd26;
	mov.f64 	%fd81, %fd26;
$L__BB5_31:
	add.s32 	%r31, %r31, 4;
$L__BB5_32:
	setp.eq.s32 	%p18, %r11, 0;
	@%p18 bra 	$L__BB5_42;
	setp.eq.s32 	%p19, %r11, 1;
	@%p19 bra 	$L__BB5_39;
	cvt.u64.u32 	%rd23, %r31;
	add.s64 	%rd24, %rd23, %rd4;
	shl.b64 	%rd25, %rd24, 3;
	add.s64 	%rd13, %rd3, %rd25;
	ld.global.f64 	%fd71, [%rd13];
	add.s64 	%rd14, %rd2, %rd25;
	ld.global.f64 	%fd72, [%rd14];
	sub.f64 	%fd73, %fd71, %fd72;
	abs.f64 	%fd29, %fd73;
	setp.ltu.f64 	%p20, %fd29, %fd81;
	@%p20 bra 	$L__BB5_36;
	st.global.f64 	[%rd1], %fd29;
	mov.f64 	%fd81, %fd29;
$L__BB5_36:
	ld.global.f64 	%fd74, [%rd13+8];
	ld.global.f64 	%fd75, [%rd14+8];
	sub.f64 	%fd76, %fd74, %fd75;
	abs.f64 	%fd31, %fd76;
	setp.ltu.f64 	%p21, %fd31, %fd81;
	@%p21 bra 	$L__BB5_38;
	st.global.f64 	[%rd1], %fd31;
	mov.f64 	%fd81, %fd31;
$L__BB5_38:
	add.s32 	%r31, %r31, 2;
$L__BB5_39:
	and.b32  	%r27, %r16, 1;
	setp.eq.b32 	%p22, %r27, 1;
	not.pred 	%p23, %p22;
	@%p23 bra 	$L__BB5_42;
	cvt.u64.u32 	%rd26, %r31;
	add.s64 	%rd27, %rd26, %rd4;
	shl.b64 	%rd28, %rd27, 3;
	add.s64 	%rd29, %rd3, %rd28;
	ld.global.f64 	%fd77, [%rd29];
	add.s64 	%rd30, %rd2, %rd28;
	ld.global.f64 	%fd78, [%rd30];
	sub.f64 	%fd79, %fd77, %fd78;
	abs.f64 	%fd34, %fd79;
	setp.ltu.f64 	%p24, %fd34, %fd81;
	@%p24 bra 	$L__BB5_42;
	st.global.f64 	[%rd1], %fd34;
$L__BB5_42:
	ret;

}
	// .globl	_Z9RESET_CTRPd
.visible .entry _Z9RESET_CTRPd(
	.param .u64 .ptr .align 1 _Z9RESET_CTRPd_param_0
)
{
	.reg .b64 	%rd<4>;

	ld.param.u64 	%rd1, [_Z9RESET_CTRPd_param_0];
	cvta.to.global.u64 	%rd2, %rd1;
	mov.b64 	%rd3, 0;
	st.global.u64 	[%rd2], %rd3;
	ret;

}


// ===== COMPILED SASS (sm_100) =====

	.target	sm_100

	.elftype	@"ET_EXEC"


//--------------------- .note.nv.tkinfo           --------------------------
	.section	.note.nv.tkinfo,"",@"SHT_NOTE"
	.sectionflags	@"SHF_NOTE_NV_TKINFO"
	.tkinfo
        /*0018*/ 	.word	0x00000002
        /*0030*/ 	.string	""
        /*0030*/ 	.string	"ptxas"
        /*0030*/ 	.string	"Cuda compilation tools, release 13.0, V13.0.88"
        /*0030*/ 	.string	"Build cuda_13.0.r13.0/compiler.36424714_0"
        /*0030*/ 	.string	"-arch sm_100 -m 64 "



//--------------------- .note.nv.cuinfo           --------------------------
	.section	.note.nv.cuinfo,"",@"SHT_NOTE"
	.sectionflags	@"SHF_NOTE_NV_CUINFO"
        /*0018*/ 	.short	0x0002
        /*001a*/ 	.short	0x0064
        /*001c*/ 	.short	0x0082
	.zero		2


//--------------------- .nv.info                  --------------------------
	.section	.nv.info,"",@"SHT_CUDA_INFO"
	.align	4


	//----- nvinfo : EIATTR_REGCOUNT
	.align		4
        /*0000*/ 	.byte	0x04, 0x2f
        /*0002*/ 	.short	(.L_1 - .L_0)
	.align		4
.L_0:
        /*0004*/ 	.word	index@(_Z3DDXPdS_iiid)
        /*0008*/ 	.word	0x00000024


	//----- nvinfo : EIATTR_FRAME_SIZE
	.align		4
.L_1:
        /*000c*/ 	.byte	0x04, 0x11
        /*000e*/ 	.short	(.L_3 - .L_2)
	.align		4
.L_2:
        /*0010*/ 	.word	index@($__internal_2_$__cuda_sm20_div_rn_f64_full)
        /*0014*/ 	.word	0x00000000


	//----- nvinfo : EIATTR_FRAME_SIZE
	.align		4
.L_3:
        /*0018*/ 	.byte	0x04, 0x11
        /*001a*/ 	.short	(.L_5 - .L_4)
	.align		4
.L_4:
        /*001c*/ 	.word	index@(_Z3DDXPdS_iiid)
        /*0020*/ 	.word	0x00000000


	//----- nvinfo : EIATTR_REGCOUNT
	.align		4
.L_5:
        /*0024*/ 	.byte	0x04, 0x2f
        /*0026*/ 	.short	(.L_7 - .L_6)
	.align		4
.L_6:
        /*0028*/ 	.word	index@(_Z3DDYPdS_iiid)
        /*002c*/ 	.word	0x00000026


	//----- nvinfo : EIATTR_FRAME_SIZE
	.align		4
.L_7:
        /*0030*/ 	.byte	0x04, 0x11
        /*0032*/ 	.short	(.L_9 - .L_8)
	.align		4
.L_8:
        /*0034*/ 	.word	index@($__internal_1_$__cuda_sm20_div_rn_f64_full)
        /*0038*/ 	.word	0x00000000


	//----- nvinfo : EIATTR_FRAME_SIZE
	.align		4
.L_9:
        /*003c*/ 	.byte	0x04, 0x11
        /*003e*/ 	.short	(.L_11 - .L_10)
	.align		4
.L_10:
        /*0040*/ 	.word	index@(_Z3DDYPdS_iiid)
        /*0044*/ 	.word	0x00000000


	//----- nvinfo : EIATTR_REGCOUNT
	.align		4
.L_11:
        /*0048*/ 	.byte	0x04, 0x2f
        /*004a*/ 	.short	(.L_13 - .L_12)
	.align		4
.L_12:
        /*004c*/ 	.word	index@(_Z3DDZPdS_iiid)
        /*0050*/ 	.word	0x00000026


	//----- nvinfo : EIATTR_FRAME_SIZE
	.align		4
.L_13:
        /*0054*/ 	.byte	0x04, 0x11
        /*0056*/ 	.short	(.L_15 - .L_14)
	.align		4
.L_14:
        /*0058*/ 	.word	index@($__internal_0_$__cuda_sm20_div_rn_f64_full)
        /*005c*/ 	.word	0x00000000


	//----- nvinfo : EIATTR_FRAME_SIZE
	.align		4
.L_15:
        /*0060*/ 	.byte	0x04, 0x11
        /*0062*/ 	.short	(.L_17 - .L_16)
	.align		4
.L_16:
        /*0064*/ 	.word	index@(_Z3DDZPdS_iiid)
        /*0068*/ 	.word	0x00000000


	//----- nvinfo : EIATTR_REGCOUNT
	.align		4
.L_17:
        /*006c*/ 	.byte	0x04, 0x2f
        /*006e*/ 	.short	(.L_19 - .L_18)
	.align		4
.L_18:
        /*0070*/ 	.word	index@(_Z6ASSIGNPdS_iii)
        /*0074*/ 	.word	0x00000018


	//----- nvinfo : EIATTR_FRAME_SIZE
	.align		4
.L_19:
        /*0078*/ 	.byte	0x04, 0x11
        /*007a*/ 	.short	(.L_21 - .L_20)
	.align		4
.L_20:
        /*007c*/ 	.word	index@(_Z6ASSIGNPdS_iii)
        /*0080*/ 	.word	0x00000000


	//----- nvinfo : EIATTR_REGCOUNT
	.align		4
.L_21:
        /*0084*/ 	.byte	0x04, 0x2f
        /*0086*/ 	.short	(.L_23 - .L_22)
	.align		4
.L_22:
        /*0088*/ 	.word	index@(_Z3ADDPdS_diii)
        /*008c*/ 	.word	0x00000018


	//----- nvinfo : EIATTR_FRAME_SIZE
	.align		4
.L_23:
        /*0090*/ 	.byte	0x04, 0x11
        /*0092*/ 	.short	(.L_25 - .L_24)
	.align		4
.L_24:
        /*0094*/ 	.word	index@(_Z3ADDPdS_diii)
        /*0098*/ 	.word	0x00000000


	//----- nvinfo : EIATTR_REGCOUNT
	.align		4
.L_25:
        /*009c*/ 	.byte	0x04, 0x2f
        /*009e*/ 	.short	(.L_27 - .L_26)
	.align		4
.L_26:
        /*00a0*/ 	.word	index@(_Z7COMPAREPdS_S_iii)
        /*00a4*/ 	.word	0x00000016


	//----- nvinfo : EIATTR_FRAME_SIZE
	.align		4
.L_27:
        /*00a8*/ 	.byte	0x04, 0x11
        /*00aa*/ 	.short	(.L_29 - .L_28)
	.align		4
.L_28:
        /*00ac*/ 	.word	index@(_Z7COMPAREPdS_S_iii)
        /*00b0*/ 	.word	0x00000000


	//----- nvinfo : EIATTR_REGCOUNT
	.align		4
.L_29:
        /*00b4*/ 	.byte	0x04, 0x2f
        /*00b6*/ 	.short	(.L_31 - .L_30)
	.align		4
.L_30:
        /*00b8*/ 	.word	index@(_Z9RESET_CTRPd)
        /*00bc*/ 	.word	0x00000006


	//----- nvinfo : EIATTR_FRAME_SIZE
	.align		4
.L_31:
        /*00c0*/ 	.byte	0x04, 0x11
        /*00c2*/ 	.short	(.L_33 - .L_32)
	.align		4
.L_32:
        /*00c4*/ 	.word	index@(_Z9RESET_CTRPd)
        /*00c8*/ 	.word	0x00000000


	//----- nvinfo : EIATTR_MIN_STACK_SIZE
	.align		4
.L_33:
        /*00cc*/ 	.byte	0x04, 0x12
        /*00ce*/ 	.short	(.L_35 - .L_34)
	.align		4
.L_34:
        /*00d0*/ 	.word	index@(_Z9RESET_CTRPd)
        /*00d4*/ 	.word	0x00000000


	//----- nvinfo : EIATTR_MIN_STACK_SIZE
	.align		4
.L_35:
        /*00d8*/ 	.byte	0x04, 0x12
        /*00da*/ 	.short	(.L_37 - .L_36)
	.align		4
.L_36:
        /*00dc*/ 	.word	index@(_Z7COMPAREPdS_S_iii)
        /*00e0*/ 	.word	0x00000000


	//----- nvinfo : EIATTR_MIN_STACK_SIZE
	.align		4
.L_37:
        /*00e4*/ 	.byte	0x04, 0x12
        /*00e6*/ 	.short	(.L_39 - .L_38)
	.align		4
.L_38:
        /*00e8*/ 	.word	index@(_Z3ADDPdS_diii)
        /*00ec*/ 	.word	0x00000000


	//----- nvinfo : EIATTR_MIN_STACK_SIZE
	.align		4
.L_39:
        /*00f0*/ 	.byte	0x04, 0x12
        /*00f2*/ 	.short	(.L_41 - .L_40)
	.align		4
.L_40:
        /*00f4*/ 	.word	index@(_Z6ASSIGNPdS_iii)
        /*00f8*/ 	.word	0x00000000


	//----- nvinfo : EIATTR_MIN_STACK_SIZE
	.align		4
.L_41:
        /*00fc*/ 	.byte	0x04, 0x12
        /*00fe*/ 	.short	(.L_43 - .L_42)
	.align		4
.L_42:
        /*0100*/ 	.word	index@(_Z3DDZPdS_iiid)
        /*0104*/ 	.word	0x00000000


	//----- nvinfo : EIATTR_MIN_STACK_SIZE
	.align		4
.L_43:
        /*0108*/ 	.byte	0x04, 0x12
        /*010a*/ 	.short	(.L_45 - .L_44)
	.align		4
.L_44:
        /*010c*/ 	.word	index@(_Z3DDYPdS_iiid)
        /*0110*/ 	.word	0x00000000


	//----- nvinfo : EIATTR_MIN_STACK_SIZE
	.align		4
.L_45:
        /*0114*/ 	.byte	0x04, 0x12
        /*0116*/ 	.short	(.L_47 - .L_46)
	.align		4
.L_46:
        /*0118*/ 	.word	index@(_Z3DDXPdS_iiid)
        /*011c*/ 	.word	0x00000000
.L_47:


//--------------------- .nv.compat                --------------------------
	.section	.nv.compat,"",@"SHT_CUDA_COMPAT_INFO"
	.align	4
        /*0000*/ 	.byte	0x02, 0x09, 0x00, 0x00, 0x02, 0x02, 0x01, 0x00, 0x02, 0x05, 0x05, 0x00, 0x03, 0x07, 0x01, 0x01
        /*0010*/ 	.byte	0x02, 0x03, 0x00, 0x00, 0x02, 0x06, 0x01, 0x00, 0x04, 0x0b, 0x08, 0x00, 0x01, 0x00, 0x00, 0x00
        /*0020*/ 	.byte	0x00, 0x00, 0x00, 0x00


//--------------------- .nv.info._Z9RESET_CTRPd   --------------------------
	.section	.nv.info._Z9RESET_CTRPd,"",@"SHT_CUDA_INFO"
	.sectionflags	@""
	.align	4


	//----- nvinfo : EIATTR_CUDA_API_VERSION
	.align		4
        /*0000*/ 	.byte	0x04, 0x37
        /*0002*/ 	.short	(.L_49 - .L_48)
.L_48:
        /*0004*/ 	.word	0x00000082


	//----- nvinfo : EIATTR_KPARAM_INFO
	.align		4
.L_49:
        /*0008*/ 	.byte	0x04, 0x17
        /*000a*/ 	.short	(.L_51 - .L_50)
.L_50:
        /*000c*/ 	.word	0x00000000
        /*0010*/ 	.short	0x0000
        /*0012*/ 	.short	0x0000
        /*0014*/ 	.byte	0x00, 0xf5, 0x21, 0x00


	//----- nvinfo : EIATTR_SPARSE_MMA_MASK
	.align		4
.L_51:
        /*0018*/ 	.byte	0x03, 0x50
        /*001a*/ 	.short	0x0000


	//----- nvinfo : EIATTR_MAXREG_COUNT
	.align		4
        /*001c*/ 	.byte	0x03, 0x1b
        /*001e*/ 	.short	0x00ff


	//----- nvinfo : EIATTR_MERCURY_ISA_VERSION
	.align		4
        /*0020*/ 	.byte	0x03, 0x5f
        /*0022*/ 	.short	0x0101


	//----- nvinfo : EIATTR_VRC_CTA_INIT_COUNT
	.align		4
        /*0024*/ 	.byte	0x02, 0x4a
	.zero		1
	.zero		1


	//----- nvinfo : EIATTR_EXIT_INSTR_OFFSETS
	.align		4
        /*0028*/ 	.byte	0x04, 0x1c
        /*002a*/ 	.short	(.L_53 - .L_52)


	//   ....[0]....
.L_52:
        /*002c*/ 	.word	0x00000040


	//----- nvinfo : EIATTR_CBANK_PARAM_SIZE
	.align		4
.L_53:
        /*0030*/ 	.byte	0x03, 0x19
        /*0032*/ 	.short	0x0008


	//----- nvinfo : EIATTR_PARAM_CBANK
	.align		4
        /*0034*/ 	.byte	0x04, 0x0a
        /*0036*/ 	.short	(.L_55 - .L_54)
	.align		4
.L_54:
        /*0038*/ 	.word	index@(.nv.constant0._Z9RESET_CTRPd)
        /*003c*/ 	.short	0x0380
        /*003e*/ 	.short	0x0008


	//----- nvinfo : EIATTR_SW_WAR
	.align		4
.L_55:
        /*0040*/ 	.byte	0x04, 0x36
        /*0042*/ 	.short	(.L_57 - .L_56)
.L_56:
        /*0044*/ 	.word	0x00000008
.L_57:


//--------------------- .nv.info._Z7COMPAREPdS_S_iii --------------------------
	.section	.nv.info._Z7COMPAREPdS_S_iii,"",@"SHT_CUDA_INFO"
	.sectionflags	@""
	.align	4


	//----- nvinfo : EIATTR_CUDA_API_VERSION
	.align		4
        /*0000*/ 	.byte	0x04, 0x37
        /*0002*/ 	.short	(.L_59 - .L_58)
.L_58:
        /*0004*/ 	.word	0x00000082


	//----- nvinfo : EIATTR_KPARAM_INFO
	.align		4
.L_59:
        /*0008*/ 	.byte	0x04, 0x17
        /*000a*/ 	.short	(.L_61 - .L_60)
.L_60:
        /*000c*/ 	.word	0x00000000
        /*0010*/ 	.short	0x0005
        /*0012*/ 	.short	0x0020
        /*0014*/ 	.byte	0x00, 0xf0, 0x11, 0x00


	//----- nvinfo : EIATTR_KPARAM_INFO
	.align		4
.L_61:
        /*0018*/ 	.byte	0x04, 0x17
        /*001a*/ 	.short	(.L_63 - .L_62)
.L_62:
        /*001c*/ 	.word	0x00000000
        /*0020*/ 	.short	0x0004
        /*0022*/ 	.short	0x001c
        /*0024*/ 	.byte	0x00, 0xf0, 0x11, 0x00


	//----- nvinfo : EIATTR_KPARAM_INFO
	.align		4
.L_63:
        /*0028*/ 	.byte	0x04, 0x17
        /*002a*/ 	.short	(.L_65 - .L_64)
.L_64:
        /*002c*/ 	.word	0x00000000
        /*0030*/ 	.short	0x0003
        /*0032*/ 	.short	0x0018
        /*0034*/ 	.byte	0x00, 0xf0, 0x11, 0x00


	//----- nvinfo : EIATTR_KPARAM_INFO
	.align		4
.L_65:
        /*0038*/ 	.byte	0x04, 0x17
        /*003a*/ 	.short	(.L_67 - .L_66)
.L_66:
        /*003c*/ 	.word	0x00000000
        /*0040*/ 	.short	0x0002
        /*0042*/ 	.short	0x0010
        /*0044*/ 	.byte	0x00, 0xf5, 0x21, 0x00


	//----- nvinfo : EIATTR_KPARAM_INFO
	.align		4
.L_67:
        /*0048*/ 	.byte	0x04, 0x17
        /*004a*/ 	.short	(.L_69 - .L_68)
.L_68:
        /*004c*/ 	.word	0x00000000
        /*0050*/ 	.short	0x0001
        /*0052*/ 	.short	0x0008
        /*0054*/ 	.byte	0x00, 0xf5, 0x21, 0x00


	//----- nvinfo : EIATTR_KPARAM_INFO
	.align		4
.L_69:
        /*0058*/ 	.byte	0x04, 0x17
        /*005a*/ 	.short	(.L_71 - .L_70)
.L_70:
        /*005c*/ 	.word	0x00000000
        /*0060*/ 	.short	0x0000
        /*0062*/ 	.short	0x0000
        /*0064*/ 	.byte	0x00, 0xf5, 0x21, 0x00


	//----- nvinfo : EIATTR_SPARSE_MMA_MASK
	.align		4
.L_71:
        /*0068*/ 	.byte	0x03, 0x50
        /*006a*/ 	.short	0x0000


	//----- nvinfo : EIATTR_MAXREG_COUNT
	.align		4
        /*006c*/ 	.byte	0x03, 0x1b
        /*006e*/ 	.short	0x00ff


	//----- nvinfo : EIATTR_MERCURY_ISA_VERSION
	.align		4
        /*0070*/ 	.byte	0x03, 0x5f
        /*0072*/ 	.short	0x0101


	//----- nvinfo : EIATTR_VRC_CTA_INIT_COUNT
	.align		4
        /*0074*/ 	.byte	0x02, 0x4a
	.zero		1
	.zero		1


	//----- nvinfo : EIATTR_EXIT_INSTR_OFFSETS
	.align		4
        /*0078*/ 	.byte	0x04, 0x1c
        /*007a*/ 	.short	(.L_73 - .L_72)


	//   ....[0]....
.L_72:
        /*007c*/ 	.word	0x00000040


	//   ....[1]....
        /*0080*/ 	.word	0x000005f0


	//   ....[2]....
        /*0084*/ 	.word	0x000008a0


	//   ....[3]....
        /*0088*/ 	.word	0x00000a80


	//   ....[4]....
        /*008c*/ 	.word	0x00000b60


	//   ....[5]....
        /*0090*/ 	.word	0x00000ba0


	//----- nvinfo : EIATTR_CBANK_PARAM_SIZE
	.align		4
.L_73:
        /*0094*/ 	.byte	0x03, 0x19
        /*0096*/ 	.short	0x0024


	//----- nvinfo : EIATTR_PARAM_CBANK
	.align		4
        /*0098*/ 	.byte	0x04, 0x0a
        /*009a*/ 	.short	(.L_75 - .L_74)
	.align		4
.L_74:
        /*009c*/ 	.word	index@(.nv.constant0._Z7COMPAREPdS_S_iii)
        /*00a0*/ 	.short	0x0380
        /*00a2*/ 	.short	0x0024


	//----- nvinfo : EIATTR_SW_WAR
	.align		4
.L_75:
        /*00a4*/ 	.byte	0x04, 0x36
        /*00a6*/ 	.short	(.L_77 - .L_76)
.L_76:
        /*00a8*/ 	.word	0x00000008
.L_77:


//--------------------- .nv.info._Z3ADDPdS_diii   --------------------------
	.section	.nv.info._Z3ADDPdS_diii,"",@"SHT_CUDA_INFO"
	.sectionflags	@""
	.align	4


	//----- nvinfo : EIATTR_CUDA_API_VERSION
	.align		4
        /*0000*/ 	.byte	0x04, 0x37
        /*0002*/ 	.short	(.L_79 - .L_78)
.L_78:
        /*0004*/ 	.word	0x00000082


	//----- nvinfo : EIATTR_KPARAM_INFO
	.align		4
.L_79:
        /*0008*/ 	.byte	0x04, 0x17
        /*000a*/ 	.short	(.L_81 - .L_80)
.L_80:
        /*000c*/ 	.word	0x00000000
        /*0010*/ 	.short	0x0005
        /*0012*/ 	.short	0x0020
        /*0014*/ 	.byte	0x00, 0xf0, 0x11, 0x00


	//----- nvinfo : EIATTR_KPARAM_INFO
	.align		4
.L_81:
        /*0018*/ 	.byte	0x04, 0x17
        /*001a*/ 	.short	(.L_83 - .L_82)
.L_82:
        /*001c*/ 	.word	0x00000000
        /*0020*/ 	.short	0x0004
        /*0022*/ 	.short	0x001c
        /*0024*/ 	.byte	0x00, 0xf0, 0x11, 0x00


	//----- nvinfo : EIATTR_KPARAM_INFO
	.align		4
.L_83:
        /*0028*/ 	.byte	0x04, 0x17
        /*002a*/ 	.short	(.L_85 - .L_84)
.L_84:
        /*002c*/ 	.word	0x00000000
        /*0030*/ 	.short	0x0003
        /*0032*/ 	.short	0x0018
        /*0034*/ 	.byte	0x00, 0xf0, 0x11, 0x00


	//----- nvinfo : EIATTR_KPARAM_INFO
	.align		4
.L_85:
        /*0038*/ 	.byte	0x04, 0x17
        /*003a*/ 	.short	(.L_87 - .L_86)
.L_86:
        /*003c*/ 	.word	0x00000000
        /*0040*/ 	.short	0x0002
        /*0042*/ 	.short	0x0010
        /*0044*/ 	.byte	0x00, 0xf0, 0x21, 0x00


	//----- nvinfo : EIATTR_KPARAM_INFO
	.align		4
.L_87:
        /*0048*/ 	.byte	0x04, 0x17
        /*004a*/ 	.short	(.L_89 - .L_88)
.L_88:
        /*004c*/ 	.word	0x00000000
        /*0050*/ 	.short	0x0001
        /*0052*/ 	.short	0x0008
        /*0054*/ 	.byte	0x00, 0xf5, 0x21, 0x00


	//----- nvinfo : EIATTR_KPARAM_INFO
	.align		4
.L_89:
        /*0058*/ 	.byte	0x04, 0x17
        /*005a*/ 	.short	(.L_91 - .L_90)
.L_90:
        /*005c*/ 	.word	0x00000000
        /*0060*/ 	.short	0x0000
        /*0062*/ 	.short	0x0000
        /*0064*/ 	.byte	0x00, 0xf5, 0x21, 0x00


	//----- nvinfo : EIATTR_SPARSE_MMA_MASK
	.align		4
.L_91:
        /*0068*/ 	.byte	0x03, 0x50
        /*006a*/ 	.short	0x0000


	//----- nvinfo : EIATTR_MAXREG_COUNT
	.align		4
        /*006c*/ 	.byte	0x03, 0x1b
        /*006e*/ 	.short	0x00ff


	//----- nvinfo : EIATTR_MERCURY_ISA_VERSION
	.align		4
        /*0070*/ 	.byte	0x03, 0x5f
        /*0072*/ 	.short	0x0101


	//----- nvinfo : EIATTR_VRC_CTA_INIT_COUNT
	.align		4
        /*0074*/ 	.byte	0x02, 0x4a
	.zero		1
	.zero		1


	//----- nvinfo : EIATTR_EXIT_INSTR_OFFSETS
	.align		4
        /*0078*/ 	.byte	0x04, 0x1c
        /*007a*/ 	.short	(.L_93 - .L_92)


	//   ....[0]....
.L_92:
        /*007c*/ 	.word	0x00000060


	//   ....[1]....
        /*0080*/ 	.word	0x00000650


	//   ....[2]....
        /*0084*/ 	.word	0x00000950


	//   ....[3]....
        /*0088*/ 	.word	0x00000b50


	//   ....[4]....
        /*008c*/ 	.word	0x00000ce0


	//----- nvinfo : EIATTR_CBANK_PARAM_SIZE
	.align		4
.L_93:
        /*0090*/ 	.byte	0x03, 0x19
        /*0092*/ 	.short	0x0024


	//----- nvinfo : EIATTR_PARAM_CBANK
	.align		4
        /*0094*/ 	.byte	0x04, 0x0a
        /*0096*/ 	.short	(.L_95 - .L_94)
	.align		4
.L_94:
        /*0098*/ 	.word	index@(.nv.constant0._Z3ADDPdS_diii)
        /*009c*/ 	.short	0x0380
        /*009e*/ 	.short	0x0024


	//----- nvinfo : EIATTR_SW_WAR
	.align		4
.L_95:
        /*00a0*/ 	.byte	0x04, 0x36
        /*00a2*/ 	.short	(.L_97 - .L_96)
.L_96:
        /*00a4*/ 	.word	0x00000008
.L_97:


//--------------------- .nv.info._Z6ASSIGNPdS_iii --------------------------
	.section	.nv.info._Z6ASSIGNPdS_iii,"",@"SHT_CUDA_INFO"
	.sectionflags	@""
	.align	4


	//----- nvinfo : EIATTR_CUDA_API_VERSION
	.align		4
        /*0000*/ 	.byte	0x04, 0x37
        /*0002*/ 	.short	(.L_99 - .L_98)
.L_98:
        /*0004*/ 	.word	0x00000082


	//----- nvinfo : EIATTR_KPARAM_INFO
	.align		4
.L_99:
        /*0008*/ 	.byte	0x04, 0x17
        /*000a*/ 	.short	(.L_101 - .L_100)
.L_100:
        /*000c*/ 	.word	0x00000000
        /*0010*/ 	.short	0x0004
        /*0012*/ 	.short	0x0018
        /*0014*/ 	.byte	0x00, 0xf0, 0x11, 0x00


	//----- nvinfo : EIATTR_KPARAM_INFO
	.align		4
.L_101:
        /*0018*/ 	.byte	0x04, 0x17
        /*001a*/ 	.short	(.L_103 - .L_102)
.L_102:
        /*001c*/ 	.word	0x00000000
        /*0020*/ 	.short	0x0003
        /*0022*/ 	.short	0x0014
        /*0024*/ 	.byte	0x00, 0xf0, 0x11, 0x00


	//----- nvinfo : EIATTR_KPARAM_INFO
	.align		4
.L_103:
        /*0028*/ 	.byte	0x04, 0x17
        /*002a*/ 	.short	(.L_105 - .L_104)
.L_104:
        /*002c*/ 	.word	0x00000000
        /*0030*/ 	.short	0x0002
        /*0032*/ 	.short	0x0010
        /*0034*/ 	.byte	0x00, 0xf0, 0x11, 0x00


	//----- nvinfo : EIATTR_KPARAM_INFO
	.align		4
.L_105:
        /*0038*/ 	.byte	0x04, 0x17
        /*003a*/ 	.short	(.L_107 - .L_106)
.L_106:
        /*003c*/ 	.word	0x00000000
        /*0040*/ 	.short	0x0001
        /*0042*/ 	.short	0x0008
        /*0044*/ 	.byte	0x00, 0xf5, 0x21, 0x00


	//----- nvinfo : EIATTR_KPARAM_INFO
	.align		4
.L_107:
        /*0048*/ 	.byte	0x04, 0x17
        /*004a*/ 	.short	(.L_109 - .L_108)
.L_108:
        /*004c*/ 	.word	0x00000000
        /*0050*/ 	.short	0x0000
        /*0052*/ 	.short	0x0000
        /*0054*/ 	.byte	0x00, 0xf5, 0x21, 0x00


	//----- nvinfo : EIATTR_SPARSE_MMA_MASK
	.align		4
.L_109:
        /*0058*/ 	.byte	0x03, 0x50
        /*005a*/ 	.short	0x0000


	//----- nvinfo : EIATTR_MAXREG_COUNT
	.align		4
        /*005c*/ 	.byte	0x03, 0x1b
        /*005e*/ 	.short	0x00ff


	//----- nvinfo : EIATTR_MERCURY_ISA_VERSION
	.align		4
        /*0060*/ 	.byte	0x03, 0x5f
        /*0062*/ 	.short	0x0101


	//----- nvinfo : EIATTR_VRC_CTA_INIT_COUNT
	.align		4
        /*0064*/ 	.byte	0x02, 0x4a
	.zero		1
	.zero		1


	//----- nvinfo : EIATTR_EXIT_INSTR_OFFSETS
	.align		4
        /*0068*/ 	.byte	0x04, 0x1c
        /*006a*/ 	.short	(.L_111 - .L_110)


	//   ....[0]....
.L_110:
        /*006c*/ 	.word	0x00000070


	//   ....[1]....
        /*0070*/ 	.word	0x00000490


	//   ....[2]....
        /*0074*/ 	.word	0x00000680


	//   ....[3]....
        /*0078*/ 	.word	0x000007f0


	//   ....[4]....
        /*007c*/ 	.word	0x00000970


	//----- nvinfo : EIATTR_CBANK_PARAM_SIZE
	.align		4
.L_111:
        /*0080*/ 	.byte	0x03, 0x19
        /*0082*/ 	.short	0x001c


	//----- nvinfo : EIATTR_PARAM_CBANK
	.align		4
        /*0084*/ 	.byte	0x04, 0x0a
        /*0086*/ 	.short	(.L_113 - .L_112)
	.align		4
.L_112:
        /*0088*/ 	.word	index@(.nv.constant0._Z6ASSIGNPdS_iii)
        /*008c*/ 	.short	0x0380
        /*008e*/ 	.short	0x001c


	//----- nvinfo : EIATTR_SW_WAR
	.align		4
.L_113:
        /*0090*/ 	.byte	0x04, 0x36
        /*0092*/ 	.short	(.L_115 - .L_114)
.L_114:
        /*0094*/ 	.word	0x00000008
.L_115:


//--------------------- .nv.info._Z3DDZPdS_iiid   --------------------------
	.section	.nv.info._Z3DDZPdS_iiid,"",@"SHT_CUDA_INFO"
	.sectionflags	@""
	.align	4


	//----- nvinfo : EIATTR_CUDA_API_VERSION
	.align		4
        /*0000*/ 	.byte	0x04, 0x37
        /*0002*/ 	.short	(.L_117 - .L_116)
.L_116:
        /*0004*/ 	.word	0x00000082


	//----- nvinfo : EIATTR_KPARAM_INFO
	.align		4
.L_117:
        /*0008*/ 	.byte	0x04, 0x17
        /*000a*/ 	.short	(.L_119 - .L_118)
.L_118:
        /*000c*/ 	.word	0x00000000
        /*0010*/ 	.short	0x0005
        /*0012*/ 	.short	0x0020
        /*0014*/ 	.byte	0x00, 0xf0, 0x21, 0x00


	//----- nvinfo : EIATTR_KPARAM_INFO
	.align		4
.L_119:
        /*0018*/ 	.byte	0x04, 0x17
        /*001a*/ 	.short	(.L_121 - .L_120)
.L_120:
        /*001c*/ 	.word	0x00000000
        /*0020*/ 	.short	0x0004
        /*0022*/ 	.short	0x0018
        /*0024*/ 	.byte	0x00, 0xf0, 0x11, 0x00


	//----- nvinfo : EIATTR_KPARAM_INFO
	.align		4
.L_121:
        /*0028*/ 	.byte	0x04, 0x17
        /*002a*/ 	.short	(.L_123 - .L_122)
.L_122:
        /*002c*/ 	.word	0x00000000
        /*0030*/ 	.short	0x0003
        /*0032*/ 	.short	0x0014
        /*0034*/ 	.byte	0x00, 0xf0, 0x11, 0x00


	//----- nvinfo : EIATTR_KPARAM_INFO
	.align		4
.L_123:
        /*0038*/ 	.byte	0x04, 0x17
        /*003a*/ 	.short	(.L_125 - .L_124)
.L_124:
        /*003c*/ 	.word	0x00000000
        /*0040*/ 	.short	0x0002
        /*0042*/ 	.short	0x0010
        /*0044*/ 	.byte	0x00, 0xf0, 0x11, 0x00


	//----- nvinfo : EIATTR_KPARAM_INFO
	.align		4
.L_125:
        /*0048*/ 	.byte	0x04, 0x17
        /*004a*/ 	.short	(.L_127 - .L_126)
.L_126:
        /*004c*/ 	.word	0x00000000
        /*0050*/ 	.short	0x0001
        /*0052*/ 	.short	0x0008
        /*0054*/ 	.byte	0x00, 0xf5, 0x21, 0x00


	//----- nvinfo : EIATTR_KPARAM_INFO
	.align		4
.L_127:
        /*0058*/ 	.byte	0x04, 0x17
        /*005a*/ 	.short	(.L_129 - .L_128)
.L_128:
        /*005c*/ 	.word	0x00000000
        /*0060*/ 	.short	0x0000
        /*0062*/ 	.short	0x0000
        /*0064*/ 	.byte	0x00, 0xf5, 0x21, 0x00


	//----- nvinfo : EIATTR_SPARSE_MMA_MASK
	.align		4
.L_129:
        /*0068*/ 	.byte	0x03, 0x50
        /*006a*/ 	.short	0x0000


	//----- nvinfo : EIATTR_MAXREG_COUNT
	.align		4
        /*006c*/ 	.byte	0x03, 0x1b
        /*006e*/ 	.short	0x00ff


	//----- nvinfo : EIATTR_MERCURY_ISA_VERSION
	.align		4
        /*0070*/ 	.byte	0x03, 0x5f
        /*0072*/ 	.short	0x0101


	//----- nvinfo : EIATTR_VRC_CTA_INIT_COUNT
	.align		4
        /*0074*/ 	.byte	0x02, 0x4a
	.zero		1
	.zero		1


	//----- nvinfo : EIATTR_EXIT_INSTR_OFFSETS
	.align		4
        /*0078*/ 	.byte	0x04, 0x1c
        /*007a*/ 	.short	(.L_131 - .L_130)


	//   ....[0]....
.L_130:
        /*007c*/ 	.word	0x00000070


	//   ....[1]....
        /*0080*/ 	.word	0x00000d40


	//   ....[2]....
        /*0084*/ 	.word	0x000013b0


	//   ....[3]....
        /*0088*/ 	.word	0x00001720


	//----- nvinfo : EIATTR_CRS_STACK_SIZE
	.align		4
.L_131:
        /*008c*/ 	.byte	0x04, 0x1e
        /*008e*/ 	.short	(.L_133 - .L_132)
.L_132:
        /*0090*/ 	.word	0x00000000


	//----- nvinfo : EIATTR_CBANK_PARAM_SIZE
	.align		4
.L_133:
        /*0094*/ 	.byte	0x03, 0x19
        /*0096*/ 	.short	0x0028


	//----- nvinfo : EIATTR_PARAM_CBANK
	.align		4
        /*0098*/ 	.byte	0x04, 0x0a
        /*009a*/ 	.short	(.L_135 - .L_134)
	.align		4
.L_134:
        /*009c*/ 	.word	index@(.nv.constant0._Z3DDZPdS_iiid)
        /*00a0*/ 	.short	0x0380
        /*00a2*/ 	.short	0x0028


	//----- nvinfo : EIATTR_SW_WAR
	.align		4
.L_135:
        /*00a4*/ 	.byte	0x04, 0x36
        /*00a6*/ 	.short	(.L_137 - .L_136)
.L_136:
        /*00a8*/ 	.word	0x00000008
.L_137:


//--------------------- .nv.info._Z3DDYPdS_iiid   --------------------------
	.section	.nv.info._Z3DDYPdS_iiid,"",@"SHT_CUDA_INFO"
	.sectionflags	@""
	.align	4


	//----- nvinfo : EIATTR_CUDA_API_VERSION
	.align		4
        /*0000*/ 	.byte	0x04, 0x37
        /*0002*/ 	.short	(.L_139 - .L_138)
.L_138:
        /*0004*/ 	.word	0x00000082


	//----- nvinfo : EIATTR_KPARAM_INFO
	.align		4
.L_139:
        /*0008*/ 	.byte	0x04, 0x17
        /*000a*/ 	.short	(.L_141 - .L_140)
.L_140:
        /*000c*/ 	.word	0x00000000
        /*0010*/ 	.short	0x0005
        /*0012*/ 	.short	0x0020
        /*0014*/ 	.byte	0x00, 0xf0, 0x21, 0x00


	//----- nvinfo : EIATTR_KPARAM_INFO
	.align		4
.L_141:
        /*0018*/ 	.byte	0x04, 0x17
        /*001a*/ 	.short	(.L_143 - .L_142)
.L_142:
        /*001c*/ 	.word	0x00000000
        /*0020*/ 	.short	0x0004
        /*0022*/ 	.short	0x0018
        /*0024*/ 	.byte	0x00, 0xf0, 0x11, 0x00


	//----- nvinfo : EIATTR_KPARAM_INFO
	.align		4
.L_143:
        /*0028*/ 	.byte	0x04, 0x17
        /*002a*/ 	.short	(.L_145 - .L_144)
.L_144:
        /*002c*/ 	.word	0x00000000
        /*0030*/ 	.short	0x0003
        /*0032*/ 	.short	0x0014
        /*0034*/ 	.byte	0x00, 0xf0, 0x11, 0x00


	//----- nvinfo : EIATTR_KPARAM_INFO
	.align		4
.L_145:
        /*0038*/ 	.byte	0x04, 0x17
        /*003a*/ 	.short	(.L_147 - .L_146)
.L_146:
        /*003c*/ 	.word	0x00000000
        /*0040*/ 	.short	0x0002
        /*0042*/ 	.short	0x0010
        /*0044*/ 	.byte	0x00, 0xf0, 0x11, 0x00


	//----- nvinfo : EIATTR_KPARAM_INFO
	.align		4
.L_147:
        /*0048*/ 	.byte	0x04, 0x17
        /*004a*/ 	.short	(.L_149 - .L_148)
.L_148:
        /*004c*/ 	.word	0x00000000
        /*0050*/ 	.short	0x0001
        /*0052*/ 	.short	0x0008
        /*0054*/ 	.byte	0x00, 0xf5, 0x21, 0x00


	//----- nvinfo : EIATTR_KPARAM_INFO
	.align		4
.L_149:
        /*0058*/ 	.byte	0x04, 0x17
        /*005a*/ 	.short	(.L_151 - .L_150)
.L_150:
        /*005c*/ 	.word	0x00000000
        /*0060*/ 	.short	0x0000
        /*0062*/ 	.short	0x0000
        /*0064*/ 	.byte	0x00, 0xf5, 0x21, 0x00


	//----- nvinfo : EIATTR_SPARSE_MMA_MASK
	.align		4
.L_151:
        /*0068*/ 	.byte	0x03, 0x50
        /*006a*/ 	.short	0x0000


	//----- nvinfo : EIATTR_MAXREG_COUNT
	.align		4
        /*006c*/ 	.byte	0x03, 0x1b
        /*006e*/ 	.short	0x00ff


	//----- nvinfo : EIATTR_MERCURY_ISA_VERSION
	.align		4
        /*0070*/ 	.byte	0x03, 0x5f
        /*0072*/ 	.short	0x0101


	//----- nvinfo : EIATTR_VRC_CTA_INIT_COUNT
	.align		4
        /*0074*/ 	.byte	0x02, 0x4a
	.zero		1
	.zero		1


	//----- nvinfo : EIATTR_EXIT_INSTR_OFFSETS
	.align		4
        /*0078*/ 	.byte	0x04, 0x1c
        /*007a*/ 	.short	(.L_153 - .L_152)


	//   ....[0]....
.L_152:
        /*007c*/ 	.word	0x00000040


	//   ....[1]....
        /*0080*/ 	.word	0x00000d60


	//   ....[2]....
        /*0084*/ 	.word	0x000013e0


	//   ....[3]....
        /*0088*/ 	.word	0x00001730


	//----- nvinfo : EIATTR_CRS_STACK_SIZE
	.align		4
.L_153:
        /*008c*/ 	.byte	0x04, 0x1e
        /*008e*/ 	.short	(.L_155 - .L_154)
.L_154:
        /*0090*/ 	.word	0x00000000


	//----- nvinfo : EIATTR_CBANK_PARAM_SIZE
	.align		4
.L_155:
        /*0094*/ 	.byte	0x03, 0x19
        /*0096*/ 	.short	0x0028


	//----- nvinfo : EIATTR_PARAM_CBANK
	.align		4
        /*0098*/ 	.byte	0x04, 0x0a
        /*009a*/ 	.short	(.L_157 - .L_156)
	.align		4
.L_156:
        /*009c*/ 	.word	index@(.nv.constant0._Z3DDYPdS_iiid)
        /*00a0*/ 	.short	0x0380
        /*00a2*/ 	.short	0x0028


	//----- nvinfo : EIATTR_SW_WAR
	.align		4
.L_157:
        /*00a4*/ 	.byte	0x04, 0x36
        /*00a6*/ 	.short	(.L_159 - .L_158)
.L_158:
        /*00a8*/ 	.word	0x00000008
.L_159:


//--------------------- .nv.info._Z3DDXPdS_iiid   --------------------------
	.section	.nv.info._Z3DDXPdS_iiid,"",@"SHT_CUDA_INFO"
	.sectionflags	@""
	.align	4


	//----- nvinfo : EIATTR_CUDA_API_VERSION
	.align		4
        /*0000*/ 	.byte	0x04, 0x37
        /*0002*/ 	.short	(.L_161 - .L_160)
.L_160:
        /*0004*/ 	.word	0x00000082


	//----- nvinfo : EIATTR_KPARAM_INFO
	.align		4
.L_161:
        /*0008*/ 	.byte	0x04, 0x17
        /*000a*/ 	.short	(.L_163 - .L_162)
.L_162:
        /*000c*/ 	.word	0x00000000
        /*0010*/ 	.short	0x0005
        /*0012*/ 	.short	0x0020
        /*0014*/ 	.byte	0x00, 0xf0, 0x21, 0x00


	//----- nvinfo : EIATTR_KPARAM_INFO
	.align		4
.L_163:
        /*0018*/ 	.byte	0x04, 0x17
        /*001a*/ 	.short	(.L_165 - .L_164)
.L_164:
        /*001c*/ 	.word	0x00000000
        /*0020*/ 	.short	0x0004
        /*0022*/ 	.short	0x0018
        /*0024*/ 	.byte	0x00, 0xf0, 0x11, 0x00


	//----- nvinfo : EIATTR_KPARAM_INFO
	.align		4
.L_165:
        /*0028*/ 	.byte	0x04, 0x17
        /*002a*/ 	.short	(.L_167 - .L_166)
.L_166:
        /*002c*/ 	.word	0x00000000
        /*0030*/ 	.short	0x0003
        /*0032*/ 	.short	0x0014
        /*0034*/ 	.byte	0x00, 0xf0, 0x11, 0x00


	//----- nvinfo : EIATTR_KPARAM_INFO
	.align		4
.L_167:
        /*0038*/ 	.byte	0x04, 0x17
        /*003a*/ 	.short	(.L_169 - .L_168)
.L_168:
        /*003c*/ 	.word	0x00000000
        /*0040*/ 	.short	0x0002
        /*0042*/ 	.short	0x0010
        /*0044*/ 	.byte	0x00, 0xf0, 0x11, 0x00


	//----- nvinfo : EIATTR_KPARAM_INFO
	.align		4
.L_169:
        /*0048*/ 	.byte	0x04, 0x17
        /*004a*/ 	.short	(.L_171 - .L_170)
.L_170:
        /*004c*/ 	.word	0x00000000
        /*0050*/ 	.short	0x0001
        /*0052*/ 	.short	0x0008
        /*0054*/ 	.byte	0x00, 0xf5, 0x21, 0x00


	//----- nvinfo : EIATTR_KPARAM_INFO
	.align		4
.L_171:
        /*0058*/ 	.byte	0x04, 0x17
        /*005a*/ 	.short	(.L_173 - .L_172)
.L_172:
        /*005c*/ 	.word	0x00000000
        /*0060*/ 	.short	0x0000
        /*0062*/ 	.short	0x0000
        /*0064*/ 	.byte	0x00, 0xf5, 0x21, 0x00


	//----- nvinfo : EIATTR_SPARSE_MMA_MASK
	.align		4
.L_173:
        /*0068*/ 	.byte	0x03, 0x50
        /*006a*/ 	.short	0x0000


	//----- nvinfo : EIATTR_MAXREG_COUNT
	.align		4
        /*006c*/ 	.byte	0x03, 0x1b
        /*006e*/ 	.short	0x00ff


	//----- nvinfo : EIATTR_MERCURY_ISA_VERSION
	.align		4
        /*0070*/ 	.byte	0x03, 0x5f
        /*0072*/ 	.short	0x0101


	//----- nvinfo : EIATTR_VRC_CTA_INIT_COUNT
	.align		4
        /*0074*/ 	.byte	0x02, 0x4a
	.zero		1
	.zero		1


	//----- nvinfo : EIATTR_EXIT_INSTR_OFFSETS
	.align		4
        /*0078*/ 	.byte	0x04, 0x1c
        /*007a*/ 	.short	(.L_175 - .L_174)


	//   ....[0]....
.L_174:
        /*007c*/ 	.word	0x00000050


	//   ....[1]....
        /*0080*/ 	.word	0x00001130


	//   ....[2]....
        /*0084*/ 	.word	0x00001960


	//   ....[3]....
        /*0088*/ 	.word	0x00001dd0


	//   ....[4]....
        /*008c*/ 	.word	0x00002010


	//----- nvinfo : EIATTR_CRS_STACK_SIZE
	.align		4
.L_175:
        /*0090*/ 	.byte	0x04, 0x1e
        /*0092*/ 	.short	(.L_177 - .L_176)
.L_176:
        /*0094*/ 	.word	0x00000000


	//----- nvinfo : EIATTR_CBANK_PARAM_SIZE
	.align		4
.L_177:
        /*0098*/ 	.byte	0x03, 0x19
        /*009a*/ 	.short	0x0028


	//----- nvinfo : EIATTR_PARAM_CBANK
	.align		4
        /*009c*/ 	.byte	0x04, 0x0a
        /*009e*/ 	.short	(.L_179 - .L_178)
	.align		4
.L_178:
        /*00a0*/ 	.word	index@(.nv.constant0._Z3DDXPdS_iiid)
        /*00a4*/ 	.short	0x0380
        /*00a6*/ 	.short	0x0028


	//----- nvinfo : EIATTR_SW_WAR
	.align		4
.L_179:
        /*00a8*/ 	.byte	0x04, 0x36
        /*00aa*/ 	.short	(.L_181 - .L_180)
.L_180:
        /*00ac*/ 	.word	0x00000008
.L_181:


//--------------------- .nv.callgraph             --------------------------
	.section	.nv.callgraph,"",@"SHT_CUDA_CALLGRAPH"
	.align	4
	.sectionentsize	8
	.align		4
        /*0000*/ 	.word	0x00000000
	.align		4
        /*0004*/ 	.word	0xffffffff
	.align		4
        /*0008*/ 	.word	0x00000000
	.align		4
        /*000c*/ 	.word	0xfffffffe
	.align		4
        /*0010*/ 	.word	0x00000000
	.align		4
        /*0014*/ 	.word	0xfffffffd
	.align		4
        /*0018*/ 	.word	0x00000000
	.align		4
        /*001c*/ 	.word	0xfffffffc


//--------------------- .text._Z9RESET_CTRPd      --------------------------
	.section	.text._Z9RESET_CTRPd,"ax",@progbits
	.align	128
        .global         _Z9RESET_CTRPd
        .type           _Z9RESET_CTRPd,@function
        .size           _Z9RESET_CTRPd,(.L_x_107 - _Z9RESET_CTRPd)
        .other          _Z9RESET_CTRPd,@"STO_CUDA_ENTRY STV_DEFAULT"
_Z9RESET_CTRPd:
.text._Z9RESET_CTRPd:
[----:B------:R-:W-:Y:S08]  /*0000*/  LDC R1, c[0x0][0x37c] ;  /* 0x0000df00ff017b82 */ /* 0x000ff00000000800 */
[----:B------:R-:W0:Y:S01]  /*0010*/  LDC.64 R2, c[0x0][0x380] ;  /* 0x0000e000ff027b82 */ /* 0x000e220000000a00 */
[----:B------:R-:W0:Y:S02]  /*0020*/  LDCU.64 UR4, c[0x0][0x358] ;  /* 0x00006b00ff0477ac */ /* 0x000e240008000a00 */
[----:B0-----:R-:W-:Y:S01]  /*0030*/  STG.E.64 desc[UR4][R2.64], RZ ;  /* 0x000000ff02007986 */ /* 0x001fe2000c101b04 */
[----:B------:R-:W-:Y:S05]  /*0040*/  EXIT ;  /* 0x000000000000794d */ /* 0x000fea0003800000 */
.L_x_0:
[----:B------:R-:W-:-:S00]  /*0050*/  BRA `(.L_x_0) ;  /* 0xfffffffc00fc7947 */ /* 0x000fc0000383ffff */
[----:B------:R-:W-:-:S00]  /*0060*/  NOP ;  /* 0x0000000000007918 */ /* 0x000fc00000000000 */
        /* <DEDUP_REMOVED lines=9> */
.L_x_107:


//--------------------- .text._Z7COMPAREPdS_S_iii --------------------------
	.section	.text._Z7COMPAREPdS_S_iii,"ax",@progbits
	.align	128
        .global         _Z7COMPAREPdS_S_iii
        .type           _Z7COMPAREPdS_S_iii,@function
        .size           _Z7COMPAREPdS_S_iii,(.L_x_108 - _Z7COMPAREPdS_S_iii)
        .other          _Z7COMPAREPdS_S_iii,@"STO_CUDA_ENTRY STV_DEFAULT"
_Z7COMPAREPdS_S_iii:
.text._Z7COMPAREPdS_S_iii:
[----:B------:R-:W-:Y:S08]  /*0000*/  LDC R1, c[0x0][0x37c] ;  /* 0x0000df00ff017b82 */ /* 0x000ff00000000800 */
[----:B------:R-:W0:Y:S08]  /*0010*/  LDC.64 R10, c[0x0][0x398] ;  /* 0x0000e600ff0a7b82 */ /* 0x000e300000000a00 */
[----:B------:R-:W1:Y:S01]  /*0020*/  S2UR UR4, SR_CTAID.X ;  /* 0x00000000000479c3 */ /* 0x000e620000002500 */
[----:B0-----:R-:W-:-:S13]  /*0030*/  ISETP.GE.AND P0, PT, R10, 0x3, PT ;  /* 0x000000030a00780c */ /* 0x001fda0003f06270 */
[----:B-1----:R-:W-:Y:S05]  /*0040*/  @!P0 EXIT ;  /* 0x000000000000894d */ /* 0x002fea0003800000 */
[----:B------:R-:W0:Y:S01]  /*0050*/  LDC.64 R2, c[0x0][0x390] ;  /* 0x0000e400ff027b82 */ /* 0x000e220000000a00 */
[----:B------:R-:W0:Y:S02]  /*0060*/  LDCU.64 UR6, c[0x0][0x358] ;  /* 0x00006b00ff0677ac */ /* 0x000e240008000a00 */
[----:B0-----:R-:W5:Y:S01]  /*0070*/  LDG.E.64 R2, desc[UR6][R2.64] ;  /* 0x0000000602027981 */ /* 0x001f62000c1e1b00 */
[----:B------:R-:W-:Y:S01]  /*0080*/  VIADD R4, R10, 0xfffffffd ;  /* 0xfffffffd0a047836 */ /* 0x000fe20000000000 */
[----:B------:R-:W0:Y:S04]  /*0090*/  S2R R0, SR_TID.X ;  /* 0x0000000000007919 */ /* 0x000e280000002100 */
[----:B------:R-:W-:Y:S01]  /*00a0*/  ISETP.GE.U32.AND P0, PT, R4, 0x7, PT ;  /* 0x000000070400780c */ /* 0x000fe20003f06070 */
[----:B0-----:R-:W-:-:S04]  /*00b0*/  IMAD.IADD R0, R0, 0x1, R11 ;  /* 0x0000000100007824 */ /* 0x001fc800078e020b */
[----:B------:R-:W-:Y:S01]  /*00c0*/  IMAD R5, R11, UR4, R0 ;  /* 0x000000040b057c24 */ /* 0x000fe2000f8e0200 */
[----:B------:R-:W-:-:S03]  /*00d0*/  UMOV UR4, 0x1 ;  /* 0x0000000100047882 */ /* 0x000fc60000000000 */
[----:B------:R-:W-:Y:S02]  /*00e0*/  IMAD R0, R5, R10, R10 ;  /* 0x0000000a05007224 */ /* 0x000fe400078e020a */
[----:B------:R-:W-:-:S03]  /*00f0*/  VIADD R10, R10, 0xfffffffe ;  /* 0xfffffffe0a0a7836 */ /* 0x000fc60000000000 */
[----:B------:R-:W-:Y:S02]  /*0100*/  SHF.R.S32.HI R5, RZ, 0x1f, R0 ;  /* 0x0000001fff057819 */ /* 0x000fe40000011400 */
[----:B------:R-:W-:Y:S01]  /*0110*/  LOP3.LUT R4, R10, 0x7, RZ, 0xc0, !PT ;  /* 0x000000070a047812 */ /* 0x000fe200078ec0ff */
[----:B------:R-:W-:Y:S06]  /*0120*/  @!P0 BRA `(.L_x_1) ;  /* 0x00000004002c8947 */ /* 0x000fec0003800000 */
[----:B------:R-:W0:Y:S01]  /*0130*/  LDCU.128 UR8, c[0x0][0x380] ;  /* 0x00007000ff0877ac */ /* 0x000e220008000c00 */
[----:B------:R-:W-:Y:S02]  /*0140*/  LEA R6, P0, R0, 0x20, 0x3 ;  /* 0x0000002000067811 */ /* 0x000fe400078018ff */
[----:B------:R-:W-:Y:S01]  /*0150*/  LOP3.LUT R11, R10, 0xfffffff8, RZ, 0xc0, !PT ;  /* 0xfffffff80a0b7812 */ /* 0x000fe200078ec0ff */
[----:B------:R-:W-:Y:S01]  /*0160*/  UMOV UR4, URZ ;  /* 0x000000ff00047c82 */ /* 0x000fe20008000000 */
[----:B------:R-:W-:-:S03]  /*0170*/  LEA.HI.X R7, R0, RZ, R5, 0x3, P0 ;  /* 0x000000ff00077211 */ /* 0x000fc600000f1c05 */
[----:B------:R-:W-:Y:S01]  /*0180*/  IMAD.MOV R11, RZ, RZ, -R11 ;  /* 0x000000ffff0b7224 */ /* 0x000fe200078e0a0b */
[C---:B0-----:R-:W-:Y:S02]  /*0190*/  IADD3 R8, P1, PT, R6.reuse, UR8, RZ ;  /* 0x0000000806087c10 */ /* 0x041fe4000ff3e0ff */
[----:B------:R-:W-:Y:S02]  /*01a0*/  IADD3 R6, P2, PT, R6, UR10, RZ ;  /* 0x0000000a06067c10 */ /* 0x000fe4000ff5e0ff */
[C---:B------:R-:W-:Y:S02]  /*01b0*/  IADD3.X R9, PT, PT, R7.reuse, UR9, RZ, P1, !PT ;  /* 0x0000000907097c10 */ /* 0x040fe40008ffe4ff */
[----:B------:R-:W-:-:S09]  /*01c0*/  IADD3.X R7, PT, PT, R7, UR11, RZ, P2, !PT ;  /* 0x0000000b07077c10 */ /* 0x000fd200097fe4ff */
.L_x_2:
[----:B------:R-:W2:Y:S04]  /*01d0*/  LDG.E.64 R12, desc[UR6][R8.64+-0x18] ;  /* 0xffffe806080c7981 */ /* 0x000ea8000c1e1b00 */
[----:B0-----:R-:W2:Y:S02]  /*01e0*/  LDG.E.64 R14, desc[UR6][R6.64+-0x18] ;  /* 0xffffe806060e7981 */ /* 0x001ea4000c1e1b00 */
[----:B--2---:R-:W-:-:S08]  /*01f0*/  DADD R12, R12, -R14 ;  /* 0x000000000c0c7229 */ /* 0x004fd0000000080e */
[----:B-----5:R-:W-:-:S14]  /*0200*/  DSETP.GE.AND P0, PT, |R12|, R2, PT ;  /* 0x000000020c00722a */ /* 0x020fdc0003f06200 */
[----:B------:R-:W0:Y:S01]  /*0210*/  @P0 LDC.64 R16, c[0x0][0x390] ;  /* 0x0000e400ff100b82 */ /* 0x000e220000000a00 */
[----:B------:R-:W-:-:S07]  /*0220*/  @P0 DADD R2, -RZ, |R12| ;  /* 0x00000000ff020229 */ /* 0x000fce000000050c */
[----:B0-----:R0:W-:Y:S04]  /*0230*/  @P0 STG.E.64 desc[UR6][R16.64], R2 ;  /* 0x0000000210000986 */ /* 0x0011e8000c101b06 */
[----:B------:R-:W2:Y:S04]  /*0240*/  LDG.E.64 R12, desc[UR6][R8.64+-0x10] ;  /* 0xfffff006080c7981 */ /* 0x000ea8000c1e1b00 */
[----:B------:R-:W2:Y:S02]  /*0250*/  LDG.E.64 R14, desc[UR6][R6.64+-0x10] ;  /* 0xfffff006060e7981 */ /* 0x000ea4000c1e1b00 */
[----:B--2---:R-:W-:-:S08]  /*0260*/  DADD R12, R12, -R14 ;  /* 0x000000000c0c7229 */ /* 0x004fd0000000080e */
[----:B------:R-:W-:-:S14]  /*0270*/  DSETP.GE.AND P0, PT, |R12|, R2, PT ;  /* 0x000000020c00722a */ /* 0x000fdc0003f06200 */
[----:B------:R-:W1:Y:S01]  /*0280*/  @P0 LDC.64 R18, c[0x0][0x390] ;  /* 0x0000e400ff120b82 */ /* 0x000e620000000a00 */
[----:B0-----:R-:W-:-:S07]  /*0290*/  @P0 DADD R2, -RZ, |R12| ;  /* 0x00000000ff020229 */ /* 0x001fce000000050c */
[----:B-1----:R0:W-:Y:S04]  /*02a0*/  @P0 STG.E.64 desc[UR6][R18.64], R2 ;  /* 0x0000000212000986 */ /* 0x0021e8000c101b06 */
        /* <DEDUP_REMOVED lines=36> */
[----:B------:R1:W2:Y:S01]  /*04f0*/  LDG.E.64 R14, desc[UR6][R6.64+0x20] ;  /* 0x00002006060e7981 */ /* 0x0002a2000c1e1b00 */
[----:B------:R-:W-:Y:S01]  /*0500*/  VIADD R11, R11, 0x8 ;  /* 0x000000080b0b7836 */ /* 0x000fe20000000000 */
[----:B------:R-:W-:-:S04]  /*0510*/  UIADD3 UR4, UPT, UPT, UR4, 0x8, URZ ;  /* 0x0000000804047890 */ /* 0x000fc8000fffe0ff */
[----:B------:R-:W-:Y:S02]  /*0520*/  ISETP.NE.AND P2, PT, R11, RZ, PT ;  /* 0x000000ff0b00720c */ /* 0x000fe40003f45270 */
[----:B-1----:R-:W-:-:S05]  /*0530*/  IADD3 R6, P1, PT, R6, 0x40, RZ ;  /* 0x0000004006067810 */ /* 0x002fca0007f3e0ff */
[----:B------:R-:W-:Y:S01]  /*0540*/  IMAD.X R7, RZ, RZ, R7, P1 ;  /* 0x000000ffff077224 */ /* 0x000fe200008e0607 */
[----:B--2---:R-:W-:-:S08]  /*0550*/  DADD R12, R12, -R14 ;  /* 0x000000000c0c7229 */ /* 0x004fd0000000080e */
[----:B------:R-:W-:-:S14]  /*0560*/  DSETP.GE.AND P0, PT, |R12|, R2, PT ;  /* 0x000000020c00722a */ /* 0x000fdc0003f06200 */
[----:B------:R-:W1:Y:S01]  /*0570*/  @P0 LDC.64 R14, c[0x0][0x390] ;  /* 0x0000e400ff0e0b82 */ /* 0x000e620000000a00 */
[----:B0-----:R-:W-:-:S07]  /*0580*/  @P0 DADD R2, -RZ, |R12| ;  /* 0x00000000ff020229 */ /* 0x001fce000000050c */
[----:B-1----:R0:W-:Y:S01]  /*0590*/  @P0 STG.E.64 desc[UR6][R14.64], R2 ;  /* 0x000000020e000986 */ /* 0x0021e2000c101b06 */
[----:B------:R-:W-:-:S05]  /*05a0*/  IADD3 R8, P0, PT, R8, 0x40, RZ ;  /* 0x0000004008087810 */ /* 0x000fca0007f1e0ff */
[----:B------:R-:W-:Y:S01]  /*05b0*/  IMAD.X R9, RZ, RZ, R9, P0 ;  /* 0x000000ffff097224 */ /* 0x000fe200000e0609 */
[----:B------:R-:W-:Y:S07]  /*05c0*/  @P2 BRA `(.L_x_2) ;  /* 0xfffffffc00002947 */ /* 0x000fee000383ffff */
[----:B------:R-:W-:-:S12]  /*05d0*/  UIADD3 UR4, UPT, UPT, UR4, 0x1, URZ ;  /* 0x0000000104047890 */ /* 0x000fd8000fffe0ff */
.L_x_1:
[----:B------:R-:W-:-:S13]  /*05e0*/  ISETP.NE.AND P0, PT, R4, RZ, PT ;  /* 0x000000ff0400720c */ /* 0x000fda0003f05270 */
[----:B------:R-:W-:Y:S05]  /*05f0*/  @!P0 EXIT ;  /* 0x000000000000894d */ /* 0x000fea0003800000 */
[----:B------:R-:W-:Y:S02]  /*0600*/  ISETP.GE.U32.AND P1, PT, R4, 0x4, PT ;  /* 0x000000040400780c */ /* 0x000fe40003f26070 */
[----:B------:R-:W-:-:S04]  /*0610*/  LOP3.LUT R10, R10, 0x3, RZ, 0xc0, !PT ;  /* 0x000000030a0a7812 */ /* 0x000fc800078ec0ff */
[----:B------:R-:W-:-:S07]  /*0620*/  ISETP.NE.AND P0, PT, R10, RZ, PT ;  /* 0x000000ff0a00720c */ /* 0x000fce0003f05270 */
[----:B------:R-:W-:Y:S06]  /*0630*/  @!P1 BRA `(.L_x_3) ;  /* 0x0000000000989947 */ /* 0x000fec0003800000 */
[----:B------:R-:W1:Y:S01]  /*0640*/  LDCU.128 UR8, c[0x0][0x380] ;  /* 0x00007000ff0877ac */ /* 0x000e620008000c00 */
[----:B------:R-:W-:-:S05]  /*0650*/  IADD3 R4, P1, PT, R0, UR4, RZ ;  /* 0x0000000400047c10 */ /* 0x000fca000ff3e0ff */
[----:B------:R-:W-:Y:S02]  /*0660*/  IMAD.SHL.U32 R6, R4, 0x8, RZ ;  /* 0x0000000804067824 */ /* 0x000fe400078e00ff */
[----:B------:R-:W-:-:S05]  /*0670*/  IMAD.X R7, RZ, RZ, R5, P1 ;  /* 0x000000ffff077224 */ /* 0x000fca00008e0605 */
[----:B------:R-:W-:Y:S02]  /*0680*/  SHF.L.U64.HI R4, R4, 0x3, R7 ;  /* 0x0000000304047819 */ /* 0x000fe40000010207 */
[C---:B-1----:R-:W-:Y:S02]  /*0690*/  IADD3 R8, P1, PT, R6.reuse, UR8, RZ ;  /* 0x0000000806087c10 */ /* 0x042fe4000ff3e0ff */
[----:B------:R-:W-:Y:S02]  /*06a0*/  IADD3 R6, P2, PT, R6, UR10, RZ ;  /* 0x0000000a06067c10 */ /* 0x000fe4000ff5e0ff */
[C---:B------:R-:W-:Y:S02]  /*06b0*/  IADD3.X R9, PT, PT, R4.reuse, UR9, RZ, P1, !PT ;  /* 0x0000000904097c10 */ /* 0x040fe40008ffe4ff */
[----:B------:R-:W-:-:S03]  /*06c0*/  IADD3.X R7, PT, PT, R4, UR11, RZ, P2, !PT ;  /* 0x0000000b04077c10 */ /* 0x000fc600097fe4ff */
        /* <DEDUP_REMOVED lines=22> */
[----:B------:R-:W2:Y:S01]  /*0830*/  LDG.E.64 R14, desc[UR6][R6.64+0x18] ;  /* 0x00001806060e7981 */ /* 0x000ea2000c1e1b00 */
[----:B------:R-:W-:Y:S01]  /*0840*/  UIADD3 UR4, UPT, UPT, UR4, 0x4, URZ ;  /* 0x0000000404047890 */ /* 0x000fe2000fffe0ff */
[----:B--2---:R-:W-:-:S08]  /*0850*/  DADD R12, R12, -R14 ;  /* 0x000000000c0c7229 */ /* 0x004fd0000000080e */
[----:B------:R-:W-:-:S14]  /*0860*/  DSETP.GE.AND P1, PT, |R12|, R2, PT ;  /* 0x000000020c00722a */ /* 0x000fdc0003f26200 */
[----:B------:R-:W1:Y:S01]  /*0870*/  @P1 LDC.64 R14, c[0x0][0x390] ;  /* 0x0000e400ff0e1b82 */ /* 0x000e620000000a00 */
[----:B0-----:R-:W-:-:S07]  /*0880*/  @P1 DADD R2, -RZ, |R12| ;  /* 0x00000000ff021229 */ /* 0x001fce000000050c */
[----:B-1----:R1:W-:Y:S04]  /*0890*/  @P1 STG.E.64 desc[UR6][R14.64], R2 ;  /* 0x000000020e001986 */ /* 0x0023e8000c101b06 */
.L_x_3:
[----:B------:R-:W-:Y:S05]  /*08a0*/  @!P0 EXIT ;  /* 0x000000000000894d */ /* 0x000fea0003800000 */
[----:B------:R-:W2:Y:S01]  /*08b0*/  LDC R4, c[0x0][0x398] ;  /* 0x0000e600ff047b82 */ /* 0x000ea20000000800 */
[----:B------:R-:W-:Y:S02]  /*08c0*/  ISETP.NE.AND P1, PT, R10, 0x1, PT ;  /* 0x000000010a00780c */ /* 0x000fe40003f25270 */
[----:B--2---:R-:W-:-:S04]  /*08d0*/  LOP3.LUT R4, R4, 0x1, RZ, 0xc0, !PT ;  /* 0x0000000104047812 */ /* 0x004fc800078ec0ff */
[----:B------:R-:W-:-:S07]  /*08e0*/  ISETP.NE.U32.AND P0, PT, R4, 0x1, PT ;  /* 0x000000010400780c */ /* 0x000fce0003f05070 */
[----:B------:R-:W-:Y:S06]  /*08f0*/  @!P1 BRA `(.L_x_4) ;  /* 0x0000000000609947 */ /* 0x000fec0003800000 */
[----:B------:R-:W2:Y:S01]  /*0900*/  LDCU.128 UR8, c[0x0][0x380] ;  /* 0x00007000ff0877ac */ /* 0x000ea20008000c00 */
[----:B------:R-:W-:-:S05]  /*0910*/  IADD3 R4, P1, PT, R0, UR4, RZ ;  /* 0x0000000400047c10 */ /* 0x000fca000ff3e0ff */
[----:B------:R-:W-:Y:S02]  /*0920*/  IMAD.SHL.U32 R12, R4, 0x8, RZ ;  /* 0x00000008040c7824 */ /* 0x000fe400078e00ff */
[----:B------:R-:W-:-:S05]  /*0930*/  IMAD.X R7, RZ, RZ, R5, P1 ;  /* 0x000000ffff077224 */ /* 0x000fca00008e0605 */
[----:B------:R-:W-:Y:S02]  /*0940*/  SHF.L.U64.HI R7, R4, 0x3, R7 ;  /* 0x0000000304077819 */ /* 0x000fe40000010207 */
[C---:B--2---:R-:W-:Y:S02]  /*0950*/  IADD3 R10, P1, PT, R12.reuse, UR8, RZ ;  /* 0x000000080c0a7c10 */ /* 0x044fe4000ff3e0ff */
[----:B------:R-:W-:Y:S02]  /*0960*/  IADD3 R12, P2, PT, R12, UR10, RZ ;  /* 0x0000000a0c0c7c10 */ /* 0x000fe4000ff5e0ff */
[C---:B------:R-:W-:Y:S02]  /*0970*/  IADD3.X R11, PT, PT, R7.reuse, UR9, RZ, P1, !PT ;  /* 0x00000009070b7c10 */ /* 0x040fe40008ffe4ff */
[----:B------:R-:W-:-:S03]  /*0980*/  IADD3.X R13, PT, PT, R7, UR11, RZ, P2, !PT ;  /* 0x0000000b070d7c10 */ /* 0x000fc600097fe4ff */
[----:B------:R-:W2:Y:S04]  /*0990*/  LDG.E.64 R6, desc[UR6][R10.64] ;  /* 0x000000060a067981 */ /* 0x000ea8000c1e1b00 */
[----:B------:R-:W2:Y:S02]  /*09a0*/  LDG.E.64 R8, desc[UR6][R12.64] ;  /* 0x000000060c087981 */ /* 0x000ea4000c1e1b00 */
[----:B--2---:R-:W-:-:S08]  /*09b0*/  DADD R6, R6, -R8 ;  /* 0x0000000006067229 */ /* 0x004fd00000000808 */
[----:B-----5:R-:W-:-:S14]  /*09c0*/  DSETP.GE.AND P1, PT, |R6|, R2, PT ;  /* 0x000000020600722a */ /* 0x020fdc0003f26200 */
[----:B01----:R-:W0:Y:S01]  /*09d0*/  @P1 LDC.64 R14, c[0x0][0x390] ;  /* 0x0000e400ff0e1b82 */ /* 0x003e220000000a00 */
[----:B------:R-:W-:-:S07]  /*09e0*/  @P1 DADD R2, -RZ, |R6| ;  /* 0x00000000ff021229 */ /* 0x000fce0000000506 */
[----:B0-----:R0:W-:Y:S04]  /*09f0*/  @P1 STG.E.64 desc[UR6][R14.64], R2 ;  /* 0x000000020e001986 */ /* 0x0011e8000c101b06 */
        /* <DEDUP_REMOVED lines=8> */
.L_x_4:
[----:B------:R-:W-:Y:S05]  /*0a80*/  @P0 EXIT ;  /* 0x000000000000094d */ /* 0x000fea0003800000 */
[----:B------:R-:W3:Y:S01]  /*0a90*/  LDCU.128 UR8, c[0x0][0x380] ;  /* 0x00007000ff0877ac */ /* 0x000ee20008000c00 */
[----:B------:R-:W-:-:S05]  /*0aa0*/  IADD3 R0, P0, PT, R0, UR4, RZ ;  /* 0x0000000400007c10 */ /* 0x000fca000ff1e0ff */
[----:B------:R-:W-:Y:S02]  /*0ab0*/  IMAD.SHL.U32 R6, R0, 0x8, RZ ;  /* 0x0000000800067824 */ /* 0x000fe400078e00ff */
[----:B------:R-:W-:-:S05]  /*0ac0*/  IMAD.X R5, RZ, RZ, R5, P0 ;  /* 0x000000ffff057224 */ /* 0x000fca00000e0605 */
[----:B------:R-:W-:Y:S02]  /*0ad0*/  SHF.L.U64.HI R0, R0, 0x3, R5 ;  /* 0x0000000300007819 */ /* 0x000fe40000010205 */
[C---:B---3--:R-:W-:Y:S02]  /*0ae0*/  IADD3 R4, P0, PT, R6.reuse, UR8, RZ ;  /* 0x0000000806047c10 */ /* 0x048fe4000ff1e0ff */
[----:B------:R-:W-:Y:S02]  /*0af0*/  IADD3 R6, P1, PT, R6, UR10, RZ ;  /* 0x0000000a06067c10 */ /* 0x000fe4000ff3e0ff */
[C---:B------:R-:W-:Y:S02]  /*0b00*/  IADD3.X R5, PT, PT, R0.reuse, UR9, RZ, P0, !PT ;  /* 0x0000000900057c10 */ /* 0x040fe400087fe4ff */
[----:B------:R-:W-:-:S04]  /*0b10*/  IADD3.X R7, PT, PT, R0, UR11, RZ, P1, !PT ;  /* 0x0000000b00077c10 */ /* 0x000fc80008ffe4ff */
[----:B------:R-:W2:Y:S04]  /*0b20*/  LDG.E.64 R4, desc[UR6][R4.64] ;  /* 0x0000000604047981 */ /* 0x000ea8000c1e1b00 */
[----:B------:R-:W2:Y:S02]  /*0b30*/  LDG.E.64 R6, desc[UR6][R6.64] ;  /* 0x0000000606067981 */ /* 0x000ea4000c1e1b00 */
[----:B--2---:R-:W-:-:S08]  /*0b40*/  DADD R8, R4, -R6 ;  /* 0x0000000004087229 */ /* 0x004fd00000000806 */
[----:B-----5:R-:W-:-:S14]  /*0b50*/  DSETP.GE.AND P0, PT, |R8|, R2, PT ;  /* 0x000000020800722a */ /* 0x020fdc0003f06200 */
[----:B------:R-:W-:Y:S05]  /*0b60*/  @!P0 EXIT ;  /* 0x000000000000894d */ /* 0x000fea0003800000 */
[----:B------:R-:W2:Y:S01]  /*0b70*/  LDC.64 R4, c[0x0][0x390] ;  /* 0x0000e400ff047b82 */ /* 0x000ea20000000a00 */
[----:B01----:R-:W-:-:S07]  /*0b80*/  DADD R2, -RZ, |R8| ;  /* 0x00000000ff027229 */ /* 0x003fce0000000508 */
[----:B--2---:R-:W-:Y:S01]  /*0b90*/  STG.E.64 desc[UR6][R4.64], R2 ;  /* 0x0000000204007986 */ /* 0x004fe2000c101b06 */
[----:B------:R-:W-:Y:S05]  /*0ba0*/  EXIT ;  /* 0x000000000000794d */ /* 0x000fea0003800000 */
.L_x_5:
        /* <DEDUP_REMOVED lines=13> */
.L_x_108:


//--------------------- .text._Z3ADDPdS_diii      --------------------------
	.section	.text._Z3ADDPdS_diii,"ax",@progbits
	.align	128
        .global         _Z3ADDPdS_diii
        .type           _Z3ADDPdS_diii,@function
        .size           _Z3ADDPdS_diii,(.L_x_109 - _Z3ADDPdS_diii)
        .other          _Z3ADDPdS_diii,@"STO_CUDA_ENTRY STV_DEFAULT"
_Z3ADDPdS_diii:
.text._Z3ADDPdS_diii:
[----:B------:R-:W-:Y:S08]  /*0000*/  LDC R1, c[0x0][0x37c] ;  /* 0x0000df00ff017b82 */ /* 0x000ff00000000800 */
[----:B------:R-:W0:Y:S01]  /*0010*/  LDC.64 R2, c[0x0][0x398] ;  /* 0x0000e600ff027b82 */ /* 0x000e220000000a00 */
[----:B------:R-:W1:Y:S07]  /*0020*/  S2R R0, SR_TID.X ;  /* 0x0000000000007919 */ /* 0x000e6e0000002100 */
[----:B------:R-:W2:Y:S01]  /*0030*/  S2UR UR4, SR_CTAID.X ;  /* 0x00000000000479c3 */ /* 0x000ea20000002500 */
[----:B0-----:R-:W-:Y:S01]  /*0040*/  ISETP.GE.AND P0, PT, R2, 0x1, PT ;  /* 0x000000010200780c */ /* 0x001fe20003f06270 */
[----:B-1----:R-:W-:-:S12]  /*0050*/  IMAD.IADD R0, R0, 0x1, R3 ;  /* 0x0000000100007824 */ /* 0x002fd800078e0203 */
[----:B--2---:R-:W-:Y:S05]  /*0060*/  @!P0 EXIT ;  /* 0x000000000000894d */ /* 0x004fea0003800000 */
[C---:B------:R-:W-:Y:S01]  /*0070*/  ISETP.GE.U32.AND P1, PT, R2.reuse, 0x10, PT ;  /* 0x000000100200780c */ /* 0x040fe20003f26070 */
[----:B------:R-:W-:Y:S01]  /*0080*/  IMAD R3, R3, UR4, R0 ;  /* 0x0000000403037c24 */ /* 0x000fe2000f8e0200 */
[----:B------:R-:W-:Y:S01]  /*0090*/  LOP3.LUT R18, R2, 0xf, RZ, 0xc0, !PT ;  /* 0x0000000f02127812 */ /* 0x000fe200078ec0ff */
[----:B------:R-:W0:Y:S02]  /*00a0*/  LDCU.64 UR4, c[0x0][0x358] ;  /* 0x00006b00ff0477ac */ /* 0x000e240008000a00 */
[----:B------:R-:W-:Y:S01]  /*00b0*/  IMAD R0, R3, R2, R2 ;  /* 0x0000000203007224 */ /* 0x000fe200078e0202 */
[----:B------:R-:W-:Y:S01]  /*00c0*/  ISETP.NE.AND P0, PT, R18, RZ, PT ;  /* 0x000000ff1200720c */ /* 0x000fe20003f05270 */
[----:B------:R-:W-:-:S03]  /*00d0*/  IMAD.MOV.U32 R3, RZ, RZ, RZ ;  /* 0x000000ffff037224 */ /* 0x000fc600078e00ff */
[----:B------:R-:W-:-:S03]  /*00e0*/  SHF.R.S32.HI R5, RZ, 0x1f, R0 ;  /* 0x0000001fff057819 */ /* 0x000fc60000011400 */
[----:B------:R-:W-:Y:S06]  /*00f0*/  @!P1 BRA `(.L_x_6) ;  /* 0x0000000400549947 */ /* 0x000fec0003800000 */
[----:B------:R-:W1:Y:S01]  /*0100*/  LDCU.128 UR8, c[0x0][0x380] ;  /* 0x00007000ff0877ac */ /* 0x000e620008000c00 */
[----:B------:R-:W-:Y:S02]  /*0110*/  LEA R10, P1, R0, 0x40, 0x3 ;  /* 0x00000040000a7811 */ /* 0x000fe400078218ff */
[----:B------:R-:W-:Y:S01]  /*0120*/  LOP3.LUT R3, R2, 0x7ffffff0, RZ, 0xc0, !PT ;  /* 0x7ffffff002037812 */ /* 0x000fe200078ec0ff */
[----:B------:R-:W2:Y:S01]  /*0130*/  LDCU.64 UR6, c[0x0][0x390] ;  /* 0x00007200ff0677ac */ /* 0x000ea20008000a00 */
[----:B------:R-:W-:-:S03]  /*0140*/  LEA.HI.X R11, R0, RZ, R5, 0x3, P1 ;  /* 0x000000ff000b7211 */ /* 0x000fc600008f1c05 */
[----:B------:R-:W-:Y:S01]  /*0150*/  IMAD.MOV R4, RZ, RZ, -R3 ;  /* 0x000000ffff047224 */ /* 0x000fe200078e0a03 */
[C---:B-1----:R-:W-:Y:S02]  /*0160*/  IADD3 R19, P2, PT, R10.reuse, UR10, RZ ;  /* 0x0000000a0a137c10 */ /* 0x042fe4000ff5e0ff */
[----:B------:R-:W-:Y:S02]  /*0170*/  IADD3 R10, P3, PT, R10, UR8, RZ ;  /* 0x000000080a0a7c10 */ /* 0x000fe4000ff7e0ff */
[C---:B------:R-:W-:Y:S02]  /*0180*/  IADD3.X R12, PT, PT, R11.reuse, UR11, RZ, P2, !PT ;  /* 0x0000000b0b0c7c10 */ /* 0x040fe400097fe4ff */
[----:B--2---:R-:W-:-:S09]  /*0190*/  IADD3.X R11, PT, PT, R11, UR9, RZ, P3, !PT ;  /* 0x000000090b0b7c10 */ /* 0x004fd20009ffe4ff */
.L_x_7:
[----:B------:R-:W-:Y:S02]  /*01a0*/  IMAD.MOV.U32 R8, RZ, RZ, R19 ;  /* 0x000000ffff087224 */ /* 0x000fe400078e0013 */
[----:B------:R-:W-:Y:S02]  /*01b0*/  IMAD.MOV.U32 R9, RZ, RZ, R12 ;  /* 0x000000ffff097224 */ /* 0x000fe400078e000c */
[----:B---3--:R-:W-:Y:S02]  /*01c0*/  IMAD.MOV.U32 R6, RZ, RZ, R10 ;  /* 0x000000ffff067224 */ /* 0x008fe400078e000a */
[----:B------:R-:W-:Y:S02]  /*01d0*/  IMAD.MOV.U32 R7, RZ, RZ, R11 ;  /* 0x000000ffff077224 */ /* 0x000fe400078e000b */
[----:B0-----:R-:W2:Y:S04]  /*01e0*/  LDG.E.64 R10, desc[UR4][R8.64+-0x40] ;  /* 0xffffc004080a7981 */ /* 0x001ea8000c1e1b00 */
[----:B------:R-:W2:Y:S04]  /*01f0*/  LDG.E.64 R12, desc[UR4][R6.64+-0x40] ;  /* 0xffffc004060c7981 */ /* 0x000ea8000c1e1b00 */
[----:B------:R-:W3:Y:S04]  /*0200*/  LDG.E.64 R14, desc[UR4][R6.64+-0x38] ;  /* 0xffffc804060e7981 */ /* 0x000ee8000c1e1b00 */
[----:B------:R-:W4:Y:S04]  /*0210*/  LDG.E.64 R16, desc[UR4][R6.64+-0x30] ;  /* 0xffffd00406107981 */ /* 0x000f28000c1e1b00 */
[----:B------:R-:W5:Y:S01]  /*0220*/  LDG.E.64 R20, desc[UR4][R6.64+-0x28] ;  /* 0xffffd80406147981 */ /* 0x000f62000c1e1b00 */
[----:B--2---:R-:W-:-:S07]  /*0230*/  DFMA R10, R10, UR6, R12 ;  /* 0x000000060a0a7c2b */ /* 0x004fce000800000c */
[----:B------:R0:W-:Y:S04]  /*0240*/  STG.E.64 desc[UR4][R6.64+-0x40], R10 ;  /* 0xffffc00a06007986 */ /* 0x0001e8000c101b04 */
[----:B------:R-:W3:Y:S02]  /*0250*/  LDG.E.64 R12, desc[UR4][R8.64+-0x38] ;  /* 0xffffc804080c7981 */ /* 0x000ee4000c1e1b00 */
[----:B---3--:R-:W-:-:S07]  /*0260*/  DFMA R12, R12, UR6, R14 ;  /* 0x000000060c0c7c2b */ /* 0x008fce000800000e */
[----:B------:R1:W-:Y:S04]  /*0270*/  STG.E.64 desc[UR4][R6.64+-0x38], R12 ;  /* 0xffffc80c06007986 */ /* 0x0003e8000c101b04 */
[----:B------:R-:W4:Y:S02]  /*0280*/  LDG.E.64 R14, desc[UR4][R8.64+-0x30] ;  /* 0xffffd004080e7981 */ /* 0x000f24000c1e1b00 */
[----:B----4-:R-:W-:-:S07]  /*0290*/  DFMA R14, R14, UR6, R16 ;  /* 0x000000060e0e7c2b */ /* 0x010fce0008000010 */
[----:B------:R2:W-:Y:S04]  /*02a0*/  STG.E.64 desc[UR4][R6.64+-0x30], R14 ;  /* 0xffffd00e06007986 */ /* 0x0005e8000c101b04 */
[----:B------:R-:W5:Y:S02]  /*02b0*/  LDG.E.64 R16, desc[UR4][R8.64+-0x28] ;  /* 0xffffd80408107981 */ /* 0x000f64000c1e1b00 */
[----:B-----5:R-:W-:Y:S02]  /*02c0*/  DFMA R16, R16, UR6, R20 ;  /* 0x0000000610107c2b */ /* 0x020fe40008000014 */
[----:B------:R-:W3:Y:S05]  /*02d0*/  LDG.E.64 R20, desc[UR4][R6.64+-0x20] ;  /* 0xffffe00406147981 */ /* 0x000eea000c1e1b00 */
[----:B------:R4:W-:Y:S04]  /*02e0*/  STG.E.64 desc[UR4][R6.64+-0x28], R16 ;  /* 0xffffd81006007986 */ /* 0x0009e8000c101b04 */
[----:B0-----:R-:W3:Y:S02]  /*02f0*/  LDG.E.64 R10, desc[UR4][R8.64+-0x20] ;  /* 0xffffe004080a7981 */ /* 0x001ee4000c1e1b00 */
[----:B---3--:R-:W-:-:S02]  /*0300*/  DFMA R10, R10, UR6, R20 ;  /* 0x000000060a0a7c2b */ /* 0x008fc40008000014 */
[----:B------:R-:W3:Y:S05]  /*0310*/  LDG.E.64 R20, desc[UR4][R6.64+-0x18] ;  /* 0xffffe80406147981 */ /* 0x000eea000c1e1b00 */
[----:B------:R0:W-:Y:S04]  /*0320*/  STG.E.64 desc[UR4][R6.64+-0x20], R10 ;  /* 0xffffe00a06007986 */ /* 0x0001e8000c101b04 */
[----:B-1----:R-:W3:Y:S02]  /*0330*/  LDG.E.64 R12, desc[UR4][R8.64+-0x18] ;  /* 0xffffe804080c7981 */ /* 0x002ee4000c1e1b00 */
[----:B---3--:R-:W-:-:S02]  /*0340*/  DFMA R12, R12, UR6, R20 ;  /* 0x000000060c0c7c2b */ /* 0x008fc40008000014 */
[----:B------:R-:W3:Y:S05]  /*0350*/  LDG.E.64 R20, desc[UR4][R6.64+-0x10] ;  /* 0xfffff00406147981 */ /* 0x000eea000c1e1b00 */
[----:B------:R1:W-:Y:S04]  /*0360*/  STG.E.64 desc[UR4][R6.64+-0x18], R12 ;  /* 0xffffe80c06007986 */ /* 0x0003e8000c101b04 */
[----:B--2---:R-:W3:Y:S02]  /*0370*/  LDG.E.64 R14, desc[UR4][R8.64+-0x10] ;  /* 0xfffff004080e7981 */ /* 0x004ee4000c1e1b00 */
[----:B---3--:R-:W-:-:S02]  /*0380*/  DFMA R14, R14, UR6, R20 ;  /* 0x000000060e0e7c2b */ /* 0x008fc40008000014 */
[----:B------:R-:W2:Y:S05]  /*0390*/  LDG.E.64 R20, desc[UR4][R6.64+-0x8] ;  /* 0xfffff80406147981 */ /* 0x000eaa000c1e1b00 */
[----:B------:R3:W-:Y:S04]  /*03a0*/  STG.E.64 desc[UR4][R6.64+-0x10], R14 ;  /* 0xfffff00e06007986 */ /* 0x0007e8000c101b04 */
[----:B----4-:R-:W2:Y:S02]  /*03b0*/  LDG.E.64 R16, desc[UR4][R8.64+-0x8] ;  /* 0xfffff80408107981 */ /* 0x010ea4000c1e1b00 */
[----:B--2---:R-:W-:-:S02]  /*03c0*/  DFMA R16, R16, UR6, R20 ;  /* 0x0000000610107c2b */ /* 0x004fc40008000014 */
[----:B------:R-:W2:Y:S05]  /*03d0*/  LDG.E.64 R20, desc[UR4][R6.64] ;  /* 0x0000000406147981 */ /* 0x000eaa000c1e1b00 */
[----:B------:R4:W-:Y:S04]  /*03e0*/  STG.E.64 desc[UR4][R6.64+-0x8], R16 ;  /* 0xfffff81006007986 */ /* 0x0009e8000c101b04 */
[----:B0-----:R-:W2:Y:S02]  /*03f0*/  LDG.E.64 R10, desc[UR4][R8.64] ;  /* 0x00000004080a7981 */ /* 0x001ea4000c1e1b00 */
[----:B--2---:R-:W-:-:S02]  /*0400*/  DFMA R10, R10, UR6, R20 ;  /* 0x000000060a0a7c2b */ /* 0x004fc40008000014 */
[----:B------:R-:W2:Y:S05]  /*0410*/  LDG.E.64 R20, desc[UR4][R6.64+0x8] ;  /* 0x0000080406147981 */ /* 0x000eaa000c1e1b00 */
[----:B------:R0:W-:Y:S04]  /*0420*/  STG.E.64 desc[UR4][R6.64], R10 ;  /* 0x0000000a06007986 */ /* 0x0001e8000c101b04 */
[----:B-1----:R-:W2:Y:S02]  /*0430*/  LDG.E.64 R12, desc[UR4][R8.64+0x8] ;  /* 0x00000804080c7981 */ /* 0x002ea4000c1e1b00 */
[----:B--2---:R-:W-:-:S02]  /*0440*/  DFMA R12, R12, UR6, R20 ;  /* 0x000000060c0c7c2b */ /* 0x004fc40008000014 */
[----:B------:R-:W2:Y:S05]  /*0450*/  LDG.E.64 R20, desc[UR4][R6.64+0x10] ;  /* 0x0000100406147981 */ /* 0x000eaa000c1e1b00 */
[----:B------:R1:W-:Y:S04]  /*0460*/  STG.E.64 desc[UR4][R6.64+0x8], R12 ;  /* 0x0000080c06007986 */ /* 0x0003e8000c101b04 */
[----:B---3--:R-:W2:Y:S02]  /*0470*/  LDG.E.64 R14, desc[UR4][R8.64+0x10] ;  /* 0x00001004080e7981 */ /* 0x008ea4000c1e1b00 */
[----:B--2---:R-:W-:-:S02]  /*0480*/  DFMA R14, R14, UR6, R20 ;  /* 0x000000060e0e7c2b */ /* 0x004fc40008000014 */
        /* <DEDUP_REMOVED lines=14> */
[----:B---3--:R-:W2:Y:S01]  /*0570*/  LDG.E.64 R14, desc[UR4][R8.64+0x30] ;  /* 0x00003004080e7981 */ /* 0x008ea2000c1e1b00 */
[----:B------:R-:W-:Y:S01]  /*0580*/  VIADD R4, R4, 0x10 ;  /* 0x0000001004047836 */ /* 0x000fe20000000000 */
[----:B--2---:R-:W-:-:S02]  /*0590*/  DFMA R14, R14, UR6, R20 ;  /* 0x000000060e0e7c2b */ /* 0x004fc40008000014 */
[----:B------:R-:W2:Y:S05]  /*05a0*/  LDG.E.64 R20, desc[UR4][R6.64+0x38] ;  /* 0x0000380406147981 */ /* 0x000eaa000c1e1b00 */
[----:B------:R3:W-:Y:S04]  /*05b0*/  STG.E.64 desc[UR4][R6.64+0x30], R14 ;  /* 0x0000300e06007986 */ /* 0x0007e8000c101b04 */
[----:B----4-:R-:W2:Y:S01]  /*05c0*/  LDG.E.64 R16, desc[UR4][R8.64+0x38] ;  /* 0x0000380408107981 */ /* 0x010ea2000c1e1b00 */
[----:B------:R-:W-:-:S02]  /*05d0*/  ISETP.NE.AND P1, PT, R4, RZ, PT ;  /* 0x000000ff0400720c */ /* 0x000fc40003f25270 */
[----:B------:R-:W-:Y:S02]  /*05e0*/  IADD3 R19, P2, PT, R8, 0x80, RZ ;  /* 0x0000008008137810 */ /* 0x000fe40007f5e0ff */
[----:B0-----:R-:W-:-:S03]  /*05f0*/  IADD3 R10, P3, PT, R6, 0x80, RZ ;  /* 0x00000080060a7810 */ /* 0x001fc60007f7e0ff */
[----:B-1----:R-:W-:Y:S02]  /*0600*/  IMAD.X R12, RZ, RZ, R9, P2 ;  /* 0x000000ffff0c7224 */ /* 0x002fe400010e0609 */
[----:B------:R-:W-:Y:S01]  /*0610*/  IMAD.X R11, RZ, RZ, R7, P3 ;  /* 0x000000ffff0b7224 */ /* 0x000fe200018e0607 */
[----:B--2---:R-:W-:-:S07]  /*0620*/  DFMA R16, R16, UR6, R20 ;  /* 0x0000000610107c2b */ /* 0x004fce0008000014 */
[----:B------:R3:W-:Y:S01]  /*0630*/  STG.E.64 desc[UR4][R6.64+0x38], R16 ;  /* 0x0000381006007986 */ /* 0x0007e2000c101b04 */
[----:B------:R-:W-:Y:S05]  /*0640*/  @P1 BRA `(.L_x_7) ;  /* 0xfffffff800d41947 */ /* 0x000fea000383ffff */
.L_x_6:
[----:B0-----:R-:W-:Y:S05]  /*0650*/  @!P0 EXIT ;  /* 0x000000000000894d */ /* 0x001fea0003800000 */
[----:B------:R-:W-:Y:S02]  /*0660*/  ISETP.GE.U32.AND P1, PT, R18, 0x8, PT ;  /* 0x000000081200780c */ /* 0x000fe40003f26070 */
[----:B------:R-:W-:-:S04]  /*0670*/  LOP3.LUT R4, R2, 0x7, RZ, 0xc0, !PT ;  /* 0x0000000702047812 */ /* 0x000fc800078ec0ff */
[----:B------:R-:W-:-:S07]  /*0680*/  ISETP.NE.AND P0, PT, R4, RZ, PT ;  /* 0x000000ff0400720c */ /* 0x000fce0003f05270 */
[----:B------:R-:W-:Y:S06]  /*0690*/  @!P1 BRA `(.L_x_8) ;  /* 0x0000000000ac9947 */ /* 0x000fec0003800000 */
[----:B------:R-:W0:Y:S01]  /*06a0*/  LDCU.128 UR8, c[0x0][0x380] ;  /* 0x00007000ff0877ac */ /* 0x000e220008000c00 */
[----:B---3--:R-:W-:Y:S01]  /*06b0*/  IADD3 R7, P1, PT, R0, R3, RZ ;  /* 0x0000000300077210 */ /* 0x008fe20007f3e0ff */
[----:B------:R-:W1:Y:S04]  /*06c0*/  LDCU.64 UR6, c[0x0][0x390] ;  /* 0x00007200ff0677ac */ /* 0x000e680008000a00 */
[----:B------:R-:W-:Y:S02]  /*06d0*/  IMAD.X R8, RZ, RZ, R5, P1 ;  /* 0x000000ffff087224 */ /* 0x000fe400008e0605 */
[----:B------:R-:W-:-:S03]  /*06e0*/  IMAD.SHL.U32 R6, R7, 0x8, RZ ;  /* 0x0000000807067824 */ /* 0x000fc600078e00ff */
[----:B------:R-:W-:Y:S02]  /*06f0*/  SHF.L.U64.HI R7, R7, 0x3, R8 ;  /* 0x0000000307077819 */ /* 0x000fe40000010208 */
[C---:B0-----:R-:W-:Y:S02]  /*0700*/  IADD3 R8, P1, PT, R6.reuse, UR10, RZ ;  /* 0x0000000a06087c10 */ /* 0x041fe4000ff3e0ff */
[----:B------:R-:W-:Y:S02]  /*0710*/  IADD3 R6, P2, PT, R6, UR8, RZ ;  /* 0x0000000806067c10 */ /* 0x000fe4000ff5e0ff */
[C---:B------:R-:W-:Y:S02]  /*0720*/  IADD3.X R9, PT, PT, R7.reuse, UR11, RZ, P1, !PT ;  /* 0x0000000b07097c10 */ /* 0x040fe40008ffe4ff */
[----:B------:R-:W-:-:S03]  /*0730*/  IADD3.X R7, PT, PT, R7, UR9, RZ, P2, !PT ;  /* 0x0000000907077c10 */ /* 0x000fc600097fe4ff */
[----:B------:R-:W1:Y:S04]  /*0740*/  LDG.E.64 R10, desc[UR4][R8.64] ;  /* 0x00000004080a7981 */ /* 0x000e68000c1e1b00 */
[----:B------:R-:W1:Y:S04]  /*0750*/  LDG.E.64 R12, desc[UR4][R6.64] ;  /* 0x00000004060c7981 */ /* 0x000e68000c1e1b00 */
[----:B------:R-:W2:Y:S04]  /*0760*/  LDG.E.64 R14, desc[UR4][R6.64+0x8] ;  /* 0x00000804060e7981 */ /* 0x000ea8000c1e1b00 */
[----:B------:R-:W3:Y:S04]  /*0770*/  LDG.E.64 R16, desc[UR4][R6.64+0x10] ;  /* 0x0000100406107981 */ /* 0x000ee8000c1e1b00 */
[----:B------:R-:W4:Y:S01]  /*0780*/  LDG.E.64 R18, desc[UR4][R6.64+0x18] ;  /* 0x0000180406127981 */ /* 0x000f22000c1e1b00 */
[----:B-1----:R-:W-:-:S07]  /*0790*/  DFMA R10, R10, UR6, R12 ;  /* 0x000000060a0a7c2b */ /* 0x002fce000800000c */
[----:B------:R0:W-:Y:S04]  /*07a0*/  STG.E.64 desc[UR4][R6.64], R10 ;  /* 0x0000000a06007986 */ /* 0x0001e8000c101b04 */
[----:B------:R-:W2:Y:S02]  /*07b0*/  LDG.E.64 R12, desc[UR4][R8.64+0x8] ;  /* 0x00000804080c7981 */ /* 0x000ea4000c1e1b00 */
[----:B--2---:R-:W-:-:S07]  /*07c0*/  DFMA R12, R12, UR6, R14 ;  /* 0x000000060c0c7c2b */ /* 0x004fce000800000e */
[----:B------:R1:W-:Y:S04]  /*07d0*/  STG.E.64 desc[UR4][R6.64+0x8], R12 ;  /* 0x0000080c06007986 */ /* 0x0003e8000c101b04 */
[----:B------:R-:W3:Y:S02]  /*07e0*/  LDG.E.64 R14, desc[UR4][R8.64+0x10] ;  /* 0x00001004080e7981 */ /* 0x000ee4000c1e1b00 */
[----:B---3--:R-:W-:-:S07]  /*07f0*/  DFMA R14, R14, UR6, R16 ;  /* 0x000000060e0e7c2b */ /* 0x008fce0008000010 */
[----:B------:R2:W-:Y:S04]  /*0800*/  STG.E.64 desc[UR4][R6.64+0x10], R14 ;  /* 0x0000100e06007986 */ /* 0x0005e8000c101b04 */
[----:B------:R-:W4:Y:S02]  /*0810*/  LDG.E.64 R16, desc[UR4][R8.64+0x18] ;  /* 0x0000180408107981 */ /* 0x000f24000c1e1b00 */
[----:B----4-:R-:W-:Y:S02]  /*0820*/  DFMA R16, R16, UR6, R18 ;  /* 0x0000000610107c2b */ /* 0x010fe40008000012 */
        /* <DEDUP_REMOVED lines=14> */
[----:B----4-:R-:W2:Y:S01]  /*0910*/  LDG.E.64 R16, desc[UR4][R8.64+0x38] ;  /* 0x0000380408107981 */ /* 0x010ea2000c1e1b00 */
[----:B------:R-:W-:Y:S01]  /*0920*/  VIADD R3, R3, 0x8 ;  /* 0x0000000803037836 */ /* 0x000fe20000000000 */
[----:B--2---:R-:W-:-:S07]  /*0930*/  DFMA R16, R16, UR6, R18 ;  /* 0x0000000610107c2b */ /* 0x004fce0008000012 */
[----:B------:R0:W-:Y:S04]  /*0940*/  STG.E.64 desc[UR4][R6.64+0x38], R16 ;  /* 0x0000381006007986 */ /* 0x0001e8000c101b04 */
.L_x_8:
[----:B------:R-:W-:Y:S05]  /*0950*/  @!P0 EXIT ;  /* 0x000000000000894d */ /* 0x000fea0003800000 */
[----:B------:R-:W-:Y:S02]  /*0960*/  ISETP.GE.U32.AND P1, PT, R4, 0x4, PT ;  /* 0x000000040400780c */ /* 0x000fe40003f26070 */
[----:B------:R-:W-:-:S04]  /*0970*/  LOP3.LUT R2, R2, 0x3, RZ, 0xc0, !PT ;  /* 0x0000000302027812 */ /* 0x000fc800078ec0ff */
[----:B------:R-:W-:-:S07]  /*0980*/  ISETP.NE.AND P0, PT, R2, RZ, PT ;  /* 0x000000ff0200720c */ /* 0x000fce0003f05270 */
[----:B------:R-:W-:Y:S06]  /*0990*/  @!P1 BRA `(.L_x_9) ;  /* 0x00000000006c9947 */ /* 0x000fec0003800000 */
[----:B------:R-:W1:Y:S01]  /*09a0*/  LDCU.128 UR8, c[0x0][0x380] ;  /* 0x00007000ff0877ac */ /* 0x000e620008000c00 */
[----:B------:R-:W-:Y:S01]  /*09b0*/  IADD3 R4, P1, PT, R0, R3, RZ ;  /* 0x0000000300047210 */ /* 0x000fe20007f3e0ff */
[----:B------:R-:W2:Y:S04]  /*09c0*/  LDCU.64 UR6, c[0x0][0x390] ;  /* 0x00007200ff0677ac */ /* 0x000ea80008000a00 */
[----:B0--3--:R-:W-:Y:S02]  /*09d0*/  IMAD.X R7, RZ, RZ, R5, P1 ;  /* 0x000000ffff077224 */ /* 0x009fe400008e0605 */
[----:B------:R-:W-:-:S03]  /*09e0*/  IMAD.SHL.U32 R6, R4, 0x8, RZ ;  /* 0x0000000804067824 */ /* 0x000fc600078e00ff */
[----:B------:R-:W-:Y:S02]  /*09f0*/  SHF.L.U64.HI R7, R4, 0x3, R7 ;  /* 0x0000000304077819 */ /* 0x000fe40000010207 */
[C---:B-1----:R-:W-:Y:S02]  /*0a00*/  IADD3 R8, P1, PT, R6.reuse, UR10, RZ ;  /* 0x0000000a06087c10 */ /* 0x042fe4000ff3e0ff */
[----:B------:R-:W-:Y:S02]  /*0a10*/  IADD3 R6, P2, PT, R6, UR8, RZ ;  /* 0x0000000806067c10 */ /* 0x000fe4000ff5e0ff */
[C---:B------:R-:W-:Y:S02]  /*0a20*/  IADD3.X R9, PT, PT, R7.reuse, UR11, RZ, P1, !PT ;  /* 0x0000000b07097c10 */ /* 0x040fe40008ffe4ff */
[----:B------:R-:W-:-:S03]  /*0a30*/  IADD3.X R7, PT, PT, R7, UR9, RZ, P2, !PT ;  /* 0x0000000907077c10 */ /* 0x000fc600097fe4ff */
[----:B------:R-:W2:Y:S04]  /*0a40*/  LDG.E.64 R10, desc[UR4][R8.64] ;  /* 0x00000004080a7981 */ /* 0x000ea8000c1e1b00 */
        /* <DEDUP_REMOVED lines=12> */
[----:B------:R-:W5:Y:S01]  /*0b10*/  LDG.E.64 R16, desc[UR4][R8.64+0x18] ;  /* 0x0000180408107981 */ /* 0x000f62000c1e1b00 */
[----:B------:R-:W-:Y:S01]  /*0b20*/  VIADD R3, R3, 0x4 ;  /* 0x0000000403037836 */ /* 0x000fe20000000000 */
[----:B-----5:R-:W-:-:S07]  /*0b30*/  DFMA R16, R16, UR6, R18 ;  /* 0x0000000610107c2b */ /* 0x020fce0008000012 */
[----:B------:R1:W-:Y:S04]  /*0b40*/  STG.E.64 desc[UR4][R6.64+0x18], R16 ;  /* 0x0000181006007986 */ /* 0x0003e8000c101b04 */
.L_x_9:
[----:B------:R-:W-:Y:S05]  /*0b50*/  @!P0 EXIT ;  /* 0x000000000000894d */ /* 0x000fea0003800000 */
[----:B------:R-:W2:Y:S01]  /*0b60*/  LDCU.128 UR8, c[0x0][0x380] ;  /* 0x00007000ff0877ac */ /* 0x000ea20008000c00 */
[----:B------:R-:W-:Y:S01]  /*0b70*/  IADD3 R0, P0, PT, R0, R3, RZ ;  /* 0x0000000300007210 */ /* 0x000fe20007f1e0ff */
[----:B------:R-:W4:Y:S04]  /*0b80*/  LDCU.64 UR6, c[0x0][0x390] ;  /* 0x00007200ff0677ac */ /* 0x000f280008000a00 */
[----:B------:R-:W-:Y:S02]  /*0b90*/  IMAD.X R9, RZ, RZ, R5, P0 ;  /* 0x000000ffff097224 */ /* 0x000fe400000e0605 */
[----:B------:R-:W-:-:S03]  /*0ba0*/  IMAD.SHL.U32 R8, R0, 0x8, RZ ;  /* 0x0000000800087824 */ /* 0x000fc600078e00ff */
[----:B------:R-:W-:Y:S01]  /*0bb0*/  SHF.L.U64.HI R9, R0, 0x3, R9 ;  /* 0x0000000300097819 */ /* 0x000fe20000010209 */
[----:B------:R-:W-:Y:S01]  /*0bc0*/  IMAD.MOV R0, RZ, RZ, -R2 ;  /* 0x000000ffff007224 */ /* 0x000fe200078e0a02 */
[C---:B--2---:R-:W-:Y:S02]  /*0bd0*/  IADD3 R4, P0, PT, R8.reuse, UR8, RZ ;  /* 0x0000000808047c10 */ /* 0x044fe4000ff1e0ff */
[----:B------:R-:W-:Y:S02]  /*0be0*/  IADD3 R8, P1, PT, R8, UR10, RZ ;  /* 0x0000000a08087c10 */ /* 0x000fe4000ff3e0ff */
[C---:B------:R-:W-:Y:S02]  /*0bf0*/  IADD3.X R5, PT, PT, R9.reuse, UR9, RZ, P0, !PT ;  /* 0x0000000909057c10 */ /* 0x040fe400087fe4ff */
[----:B----4-:R-:W-:-:S09]  /*0c00*/  IADD3.X R9, PT, PT, R9, UR11, RZ, P1, !PT ;  /* 0x0000000b09097c10 */ /* 0x010fd20008ffe4ff */
.L_x_10:
[----:B0123--:R-:W-:Y:S01]  /*0c10*/  IMAD.MOV.U32 R6, RZ, RZ, R4 ;  /* 0x000000ffff067224 */ /* 0x00ffe200078e0004 */
[----:B------:R0:W2:Y:S01]  /*0c20*/  LDG.E.64 R2, desc[UR4][R8.64] ;  /* 0x0000000408027981 */ /* 0x0000a2000c1e1b00 */
[----:B------:R-:W-:-:S05]  /*0c30*/  IMAD.MOV.U32 R7, RZ, RZ, R5 ;  /* 0x000000ffff077224 */ /* 0x000fca00078e0005 */
[----:B------:R-:W2:Y:S01]  /*0c40*/  LDG.E.64 R4, desc[UR4][R6.64] ;  /* 0x0000000406047981 */ /* 0x000ea2000c1e1b00 */
[----:B------:R-:W-:-:S05]  /*0c50*/  VIADD R0, R0, 0x1 ;  /* 0x0000000100007836 */ /* 0x000fca0000000000 */
[----:B------:R-:W-:Y:S02]  /*0c60*/  ISETP.NE.AND P0, PT, R0, RZ, PT ;  /* 0x000000ff0000720c */ /* 0x000fe40003f05270 */
[----:B0-----:R-:W-:-:S05]  /*0c70*/  IADD3 R8, P2, PT, R8, 0x8, RZ ;  /* 0x0000000808087810 */ /* 0x001fca0007f5e0ff */
[----:B------:R-:W-:Y:S01]  /*0c80*/  IMAD.X R9, RZ, RZ, R9, P2 ;  /* 0x000000ffff097224 */ /* 0x000fe200010e0609 */
[----:B--2---:R-:W-:Y:S01]  /*0c90*/  DFMA R2, R2, UR6, R4 ;  /* 0x0000000602027c2b */ /* 0x004fe20008000004 */
[----:B------:R-:W-:-:S06]  /*0ca0*/  IADD3 R4, P1, PT, R6, 0x8, RZ ;  /* 0x0000000806047810 */ /* 0x000fcc0007f3e0ff */
[----:B------:R2:W-:Y:S01]  /*0cb0*/  STG.E.64 desc[UR4][R6.64], R2 ;  /* 0x0000000206007986 */ /* 0x0005e2000c101b04 */
[----:B------:R-:W-:Y:S01]  /*0cc0*/  IMAD.X R5, RZ, RZ, R7, P1 ;  /* 0x000000ffff057224 */ /* 0x000fe200008e0607 */
[----:B------:R-:W-:Y:S06]  /*0cd0*/  @P0 BRA `(.L_x_10) ;  /* 0xfffffffc00cc0947 */ /* 0x000fec000383ffff */
[----:B------:R-:W-:Y:S05]  /*0ce0*/  EXIT ;  /* 0x000000000000794d */ /* 0x000fea0003800000 */
.L_x_11:
        /* <DEDUP_REMOVED lines=9> */
.L_x_109:


//--------------------- .text._Z6ASSIGNPdS_iii    --------------------------
	.section	.text._Z6ASSIGNPdS_iii,"ax",@progbits
	.align	128
        .global         _Z6ASSIGNPdS_iii
        .type           _Z6ASSIGNPdS_iii,@function
        .size           _Z6ASSIGNPdS_iii,(.L_x_110 - _Z6ASSIGNPdS_iii)
        .other          _Z6ASSIGNPdS_iii,@"STO_CUDA_ENTRY STV_DEFAULT"
_Z6ASSIGNPdS_iii:
.text._Z6ASSIGNPdS_iii:
[----:B------:R-:W-:Y:S01]  /*0000*/  LDC R1, c[0x0][0x37c] ;  /* 0x0000df00ff017b82 */ /* 0x000fe20000000800 */
[----:B------:R-:W0:Y:S07]  /*0010*/  S2R R0, SR_TID.X ;  /* 0x0000000000007919 */ /* 0x000e2e0000002100 */
[----:B------:R-:W1:Y:S08]  /*0020*/  LDC.64 R2, c[0x0][0x390] ;  /* 0x0000e400ff027b82 */ /* 0x000e700000000a00 */
[----:B------:R-:W2:Y:S01]  /*0030*/  S2UR UR4, SR_CTAID.X ;  /* 0x00000000000479c3 */ /* 0x000ea20000002500 */
[----:B-1----:R-:W-:Y:S01]  /*0040*/  ISETP.GE.AND P0, PT, R2, 0x3, PT ;  /* 0x000000030200780c */ /* 0x002fe20003f06270 */
[----:B0-----:R-:W-:-:S04]  /*0050*/  IMAD.IADD R0, R0, 0x1, R3 ;  /* 0x0000000100007824 */ /* 0x001fc800078e0203 */
[----:B--2---:R-:W-:-:S08]  /*0060*/  IMAD R3, R3, UR4, R0 ;  /* 0x0000000403037c24 */ /* 0x004fd0000f8e0200 */
[----:B------:R-:W-:Y:S05]  /*0070*/  @!P0 EXIT ;  /* 0x000000000000894d */ /* 0x000fea0003800000 */
[C---:B------:R-:W-:Y:S01]  /*0080*/  VIADD R4, R2.reuse, 0xfffffffd ;  /* 0xfffffffd02047836 */ /* 0x040fe20000000000 */
[----:B------:R-:W0:Y:S01]  /*0090*/  LDCU.64 UR6, c[0x0][0x358] ;  /* 0x00006b00ff0677ac */ /* 0x000e220008000a00 */
[----:B------:R-:W-:Y:S02]  /*00a0*/  IMAD R0, R3, R2, R2 ;  /* 0x0000000203007224 */ /* 0x000fe400078e0202 */
[----:B------:R-:W-:Y:S01]  /*00b0*/  VIADD R2, R2, 0xfffffffe ;  /* 0xfffffffe02027836 */ /* 0x000fe20000000000 */
[----:B------:R-:W-:Y:S01]  /*00c0*/  ISETP.GE.U32.AND P0, PT, R4, 0xf, PT ;  /* 0x0000000f0400780c */ /* 0x000fe20003f06070 */
[----:B------:R-:W-:Y:S01]  /*00d0*/  UMOV UR4, 0x1 ;  /* 0x0000000100047882 */ /* 0x000fe20000000000 */
[----:B------:R-:W-:Y:S02]  /*00e0*/  SHF.R.S32.HI R3, RZ, 0x1f, R0 ;  /* 0x0000001fff037819 */ /* 0x000fe40000011400 */
[----:B------:R-:W-:-:S09]  /*00f0*/  LOP3.LUT R9, R2, 0xf, RZ, 0xc0, !PT ;  /* 0x0000000f02097812 */ /* 0x000fd200078ec0ff */
[----:B------:R-:W-:Y:S05]  /*0100*/  @!P0 BRA `(.L_x_12) ;  /* 0x0000000000dc8947 */ /* 0x000fea0003800000 */
[----:B------:R-:W1:Y:S01]  /*0110*/  LDCU.128 UR8, c[0x0][0x380] ;  /* 0x00007000ff0877ac */ /* 0x000e620008000c00 */
[----:B------:R-:W-:Y:S02]  /*0120*/  LEA R18, P0, R0, 0x40, 0x3 ;  /* 0x0000004000127811 */ /* 0x000fe400078018ff */
[----:B------:R-:W-:Y:S01]  /*0130*/  LOP3.LUT R8, R2, 0xfffffff0, RZ, 0xc0, !PT ;  /* 0xfffffff002087812 */ /* 0x000fe200078ec0ff */
[----:B------:R-:W-:Y:S01]  /*0140*/  UMOV UR4, URZ ;  /* 0x000000ff00047c82 */ /* 0x000fe20008000000 */
[----:B------:R-:W-:-:S03]  /*0150*/  LEA.HI.X R19, R0, RZ, R3, 0x3, P0 ;  /* 0x000000ff00137211 */ /* 0x000fc600000f1c03 */
[----:B------:R-:W-:Y:S01]  /*0160*/  IMAD.MOV R8, RZ, RZ, -R8 ;  /* 0x000000ffff087224 */ /* 0x000fe200078e0a08 */
[C---:B-1----:R-:W-:Y:S02]  /*0170*/  IADD3 R20, P1, PT, R18.reuse, UR10, RZ ;  /* 0x0000000a12147c10 */ /* 0x042fe4000ff3e0ff */
[----:B------:R-:W-:Y:S02]  /*0180*/  IADD3 R18, P2, PT, R18, UR8, RZ ;  /* 0x0000000812127c10 */ /* 0x000fe4000ff5e0ff */
[C---:B------:R-:W-:Y:S02]  /*0190*/  IADD3.X R21, PT, PT, R19.reuse, UR11, RZ, P1, !PT ;  /* 0x0000000b13157c10 */ /* 0x040fe40008ffe4ff */
[----:B------:R-:W-:-:S09]  /*01a0*/  IADD3.X R19, PT, PT, R19, UR9, RZ, P2, !PT ;  /* 0x0000000913137c10 */ /* 0x000fd200097fe4ff */
.L_x_13:
[----:B------:R-:W-:Y:S02]  /*01b0*/  IMAD.MOV.U32 R6, RZ, RZ, R20 ;  /* 0x000000ffff067224 */ /* 0x000fe400078e0014 */
[----:B------:R-:W-:-:S05]  /*01c0*/  IMAD.MOV.U32 R7, RZ, RZ, R21 ;  /* 0x000000ffff077224 */ /* 0x000fca00078e0015 */
[----:B0-----:R-:W2:Y:S01]  /*01d0*/  LDG.E.64 R10, desc[UR6][R6.64+-0x38] ;  /* 0xffffc806060a7981 */ /* 0x001ea2000c1e1b00 */
[----:B------:R-:W-:Y:S02]  /*01e0*/  IMAD.MOV.U32 R4, RZ, RZ, R18 ;  /* 0x000000ffff047224 */ /* 0x000fe400078e0012 */
[----:B------:R-:W-:-:S05]  /*01f0*/  IMAD.MOV.U32 R5, RZ, RZ, R19 ;  /* 0x000000ffff057224 */ /* 0x000fca00078e0013 */
[----:B--2---:R0:W-:Y:S04]  /*0200*/  STG.E.64 desc[UR6][R4.64+-0x38], R10 ;  /* 0xffffc80a04007986 */ /* 0x0041e8000c101b06 */
[----:B------:R-:W2:Y:S04]  /*0210*/  LDG.E.64 R12, desc[UR6][R6.64+-0x30] ;  /* 0xffffd006060c7981 */ /* 0x000ea8000c1e1b00 */
[----:B--2---:R1:W-:Y:S04]  /*0220*/  STG.E.64 desc[UR6][R4.64+-0x30], R12 ;  /* 0xffffd00c04007986 */ /* 0x0043e8000c101b06 */
[----:B------:R-:W2:Y:S04]  /*0230*/  LDG.E.64 R14, desc[UR6][R6.64+-0x28] ;  /* 0xffffd806060e7981 */ /* 0x000ea8000c1e1b00 */
[----:B--2---:R2:W-:Y:S04]  /*0240*/  STG.E.64 desc[UR6][R4.64+-0x28], R14 ;  /* 0xffffd80e04007986 */ /* 0x0045e8000c101b06 */
[----:B------:R-:W3:Y:S04]  /*0250*/  LDG.E.64 R16, desc[UR6][R6.64+-0x20] ;  /* 0xffffe00606107981 */ /* 0x000ee8000c1e1b00 */
[----:B---3--:R3:W-:Y:S04]  /*0260*/  STG.E.64 desc[UR6][R4.64+-0x20], R16 ;  /* 0xffffe01004007986 */ /* 0x0087e8000c101b06 */
[----:B------:R-:W4:Y:S04]  /*0270*/  LDG.E.64 R18, desc[UR6][R6.64+-0x18] ;  /* 0xffffe80606127981 */ /* 0x000f28000c1e1b00 */
[----:B----4-:R4:W-:Y:S04]  /*0280*/  STG.E.64 desc[UR6][R4.64+-0x18], R18 ;  /* 0xffffe81204007986 */ /* 0x0109e8000c101b06 */
[----:B------:R-:W5:Y:S04]  /*0290*/  LDG.E.64 R20, desc[UR6][R6.64+-0x10] ;  /* 0xfffff00606147981 */ /* 0x000f68000c1e1b00 */
[----:B-----5:R5:W-:Y:S04]  /*02a0*/  STG.E.64 desc[UR6][R4.64+-0x10], R20 ;  /* 0xfffff01404007986 */ /* 0x020be8000c101b06 */
[----:B0-----:R-:W2:Y:S04]  /*02b0*/  LDG.E.64 R10, desc[UR6][R6.64+-0x8] ;  /* 0xfffff806060a7981 */ /* 0x001ea8000c1e1b00 */
[----:B--2---:R0:W-:Y:S04]  /*02c0*/  STG.E.64 desc[UR6][R4.64+-0x8], R10 ;  /* 0xfffff80a04007986 */ /* 0x0041e8000c101b06 */
[----:B-1----:R-:W2:Y:S04]  /*02d0*/  LDG.E.64 R12, desc[UR6][R6.64] ;  /* 0x00000006060c7981 */ /* 0x002ea8000c1e1b00 */
[----:B--2---:R1:W-:Y:S04]  /*02e0*/  STG.E.64 desc[UR6][R4.64], R12 ;  /* 0x0000000c04007986 */ /* 0x0043e8000c101b06 */
[----:B------:R-:W2:Y:S04]  /*02f0*/  LDG.E.64 R14, desc[UR6][R6.64+0x8] ;  /* 0x00000806060e7981 */ /* 0x000ea8000c1e1b00 */
[----:B--2---:R2:W-:Y:S04]  /*0300*/  STG.E.64 desc[UR6][R4.64+0x8], R14 ;  /* 0x0000080e04007986 */ /* 0x0045e8000c101b06 */
[----:B---3--:R-:W3:Y:S04]  /*0310*/  LDG.E.64 R16, desc[UR6][R6.64+0x10] ;  /* 0x0000100606107981 */ /* 0x008ee8000c1e1b00 */
[----:B---3--:R3:W-:Y:S04]  /*0320*/  STG.E.64 desc[UR6][R4.64+0x10], R16 ;  /* 0x0000101004007986 */ /* 0x0087e8000c101b06 */
[----:B----4-:R-:W4:Y:S04]  /*0330*/  LDG.E.64 R18, desc[UR6][R6.64+0x18] ;  /* 0x0000180606127981 */ /* 0x010f28000c1e1b00 */
[----:B----4-:R-:W-:Y:S04]  /*0340*/  STG.E.64 desc[UR6][R4.64+0x18], R18 ;  /* 0x0000181204007986 */ /* 0x010fe8000c101b06 */
[----:B-----5:R-:W4:Y:S04]  /*0350*/  LDG.E.64 R20, desc[UR6][R6.64+0x20] ;  /* 0x0000200606147981 */ /* 0x020f28000c1e1b00 */
[----:B----4-:R4:W-:Y:S04]  /*0360*/  STG.E.64 desc[UR6][R4.64+0x20], R20 ;  /* 0x0000201404007986 */ /* 0x0109e8000c101b06 */
[----:B0-----:R-:W5:Y:S04]  /*0370*/  LDG.E.64 R10, desc[UR6][R6.64+0x28] ;  /* 0x00002806060a7981 */ /* 0x001f68000c1e1b00 */
[----:B-----5:R0:W-:Y:S04]  /*0380*/  STG.E.64 desc[UR6][R4.64+0x28], R10 ;  /* 0x0000280a04007986 */ /* 0x0201e8000c101b06 */
[----:B-1----:R-:W5:Y:S04]  /*0390*/  LDG.E.64 R12, desc[UR6][R6.64+0x30] ;  /* 0x00003006060c7981 */ /* 0x002f68000c1e1b00 */
[----:B-----5:R0:W-:Y:S04]  /*03a0*/  STG.E.64 desc[UR6][R4.64+0x30], R12 ;  /* 0x0000300c04007986 */ /* 0x0201e8000c101b06 */
[----:B--2---:R-:W2:Y:S01]  /*03b0*/  LDG.E.64 R14, desc[UR6][R6.64+0x38] ;  /* 0x00003806060e7981 */ /* 0x004ea2000c1e1b00 */
[----:B------:R-:W-:-:S05]  /*03c0*/  VIADD R8, R8, 0x10 ;  /* 0x0000001008087836 */ /* 0x000fca0000000000 */
[----:B------:R-:W-:Y:S01]  /*03d0*/  ISETP.NE.AND P0, PT, R8, RZ, PT ;  /* 0x000000ff0800720c */ /* 0x000fe20003f05270 */
[----:B--2---:R0:W-:Y:S04]  /*03e0*/  STG.E.64 desc[UR6][R4.64+0x38], R14 ;  /* 0x0000380e04007986 */ /* 0x0041e8000c101b06 */
[----:B---3--:R-:W2:Y:S01]  /*03f0*/  LDG.E.64 R16, desc[UR6][R6.64+0x40] ;  /* 0x0000400606107981 */ /* 0x008ea2000c1e1b00 */
[----:B----4-:R-:W-:Y:S01]  /*0400*/  IADD3 R20, P1, PT, R6, 0x80, RZ ;  /* 0x0000008006147810 */ /* 0x010fe20007f3e0ff */
[----:B------:R-:W-:Y:S01]  /*0410*/  UIADD3 UR4, UPT, UPT, UR4, 0x10, URZ ;  /* 0x0000001004047890 */ /* 0x000fe2000fffe0ff */
[----:B------:R-:W-:-:S03]  /*0420*/  IADD3 R18, P2, PT, R4, 0x80, RZ ;  /* 0x0000008004127810 */ /* 0x000fc60007f5e0ff */
[----:B------:R-:W-:Y:S02]  /*0430*/  IMAD.X R21, RZ, RZ, R7, P1 ;  /* 0x000000ffff157224 */ /* 0x000fe400008e0607 */
[----:B------:R-:W-:Y:S01]  /*0440*/  IMAD.X R19, RZ, RZ, R5, P2 ;  /* 0x000000ffff137224 */ /* 0x000fe200010e0605 */
[----:B--2---:R0:W-:Y:S01]  /*0450*/  STG.E.64 desc[UR6][R4.64+0x40], R16 ;  /* 0x0000401004007986 */ /* 0x0041e2000c101b06 */
[----:B------:R-:W-:Y:S06]  /*0460*/  @P0 BRA `(.L_x_13) ;  /* 0xfffffffc00500947 */ /* 0x000fec000383ffff */
[----:B------:R-:W-:-:S12]  /*0470*/  UIADD3 UR4, UPT, UPT, UR4, 0x1, URZ ;  /* 0x0000000104047890 */ /* 0x000fd8000fffe0ff */
.L_x_12:
[----:B------:R-:W-:-:S13]  /*0480*/  ISETP.NE.AND P0, PT, R9, RZ, PT ;  /* 0x000000ff0900720c */ /* 0x000fda0003f05270 */
[----:B0-----:R-:W-:Y:S05]  /*0490*/  @!P0 EXIT ;  /* 0x000000000000894d */ /* 0x001fea0003800000 */
[----:B------:R-:W-:Y:S02]  /*04a0*/  ISETP.GE.U32.AND P1, PT, R9, 0x8, PT ;  /* 0x000000080900780c */ /* 0x000fe40003f26070 */
[----:B------:R-:W-:-:S04]  /*04b0*/  LOP3.LUT R20, R2, 0x7, RZ, 0xc0, !PT ;  /* 0x0000000702147812 */ /* 0x000fc800078ec0ff */
[----:B------:R-:W-:-:S07]  /*04c0*/  ISETP.NE.AND P0, PT, R20, RZ, PT ;  /* 0x000000ff1400720c */ /* 0x000fce0003f05270 */
[----:B------:R-:W-:Y:S06]  /*04d0*/  @!P1 BRA `(.L_x_14) ;  /* 0x0000000000689947 */ /* 0x000fec0003800000 */
[----:B------:R-:W0:Y:S01]  /*04e0*/  LDCU.128 UR8, c[0x0][0x380] ;  /* 0x00007000ff0877ac */ /* 0x000e220008000c00 */
[----:B------:R-:W-:-:S05]  /*04f0*/  IADD3 R7, P1, PT, R0, UR4, RZ ;  /* 0x0000000400077c10 */ /* 0x000fca000ff3e0ff */
[----:B------:R-:W-:Y:S02]  /*0500*/  IMAD.X R4, RZ, RZ, R3, P1 ;  /* 0x000000ffff047224 */ /* 0x000fe400008e0603 */
[----:B------:R-:W-:-:S03]  /*0510*/  IMAD.SHL.U32 R6, R7, 0x8, RZ ;  /* 0x0000000807067824 */ /* 0x000fc600078e00ff */
[----:B------:R-:W-:Y:S02]  /*0520*/  SHF.L.U64.HI R7, R7, 0x3, R4 ;  /* 0x0000000307077819 */ /* 0x000fe40000010204 */
[----:B0-----:R-:W-:-:S04]  /*0530*/  IADD3 R4, P1, PT, R6, UR10, RZ ;  /* 0x0000000a06047c10 */ /* 0x001fc8000ff3e0ff */
[----:B------:R-:W-:-:S05]  /*0540*/  IADD3.X R5, PT, PT, R7, UR11, RZ, P1, !PT ;  /* 0x0000000b07057c10 */ /* 0x000fca0008ffe4ff */
[----:B------:R-:W2:Y:S01]  /*0550*/  LDG.E.64 R8, desc[UR6][R4.64] ;  /* 0x0000000604087981 */ /* 0x000ea2000c1e1b00 */
[----:B------:R-:W-:-:S04]  /*0560*/  IADD3 R6, P1, PT, R6, UR8, RZ ;  /* 0x0000000806067c10 */ /* 0x000fc8000ff3e0ff */
[----:B------:R-:W-:-:S05]  /*0570*/  IADD3.X R7, PT, PT, R7, UR9, RZ, P1, !PT ;  /* 0x0000000907077c10 */ /* 0x000fca0008ffe4ff */
[----:B--2---:R0:W-:Y:S04]  /*0580*/  STG.E.64 desc[UR6][R6.64], R8 ;  /* 0x0000000806007986 */ /* 0x0041e8000c101b06 */
[----:B------:R-:W2:Y:S04]  /*0590*/  LDG.E.64 R10, desc[UR6][R4.64+0x8] ;  /* 0x00000806040a7981 */ /* 0x000ea8000c1e1b00 */
[----:B--2---:R1:W-:Y:S04]  /*05a0*/  STG.E.64 desc[UR6][R6.64+0x8], R10 ;  /* 0x0000080a06007986 */ /* 0x0043e8000c101b06 */
[----:B------:R-:W2:Y:S04]  /*05b0*/  LDG.E.64 R12, desc[UR6][R4.64+0x10] ;  /* 0x00001006040c7981 */ /* 0x000ea8000c1e1b00 */
[----:B--2---:R2:W-:Y:S04]  /*05c0*/  STG.E.64 desc[UR6][R6.64+0x10], R12 ;  /* 0x0000100c06007986 */ /* 0x0045e8000c101b06 */
[----:B------:R-:W3:Y:S04]  /*05d0*/  LDG.E.64 R14, desc[UR6][R4.64+0x18] ;  /* 0x00001806040e7981 */ /* 0x000ee8000c1e1b00 */
[----:B---3--:R2:W-:Y:S04]  /*05e0*/  STG.E.64 desc[UR6][R6.64+0x18], R14 ;  /* 0x0000180e06007986 */ /* 0x0085e8000c101b06 */
[----:B------:R-:W3:Y:S04]  /*05f0*/  LDG.E.64 R16, desc[UR6][R4.64+0x20] ;  /* 0x0000200604107981 */ /* 0x000ee8000c1e1b00 */
[----:B---3--:R2:W-:Y:S04]  /*0600*/  STG.E.64 desc[UR6][R6.64+0x20], R16 ;  /* 0x0000201006007986 */ /* 0x0085e8000c101b06 */
[----:B------:R-:W3:Y:S04]  /*0610*/  LDG.E.64 R18, desc[UR6][R4.64+0x28] ;  /* 0x0000280604127981 */ /* 0x000ee8000c1e1b00 */
[----:B---3--:R2:W-:Y:S04]  /*0620*/  STG.E.64 desc[UR6][R6.64+0x28], R18 ;  /* 0x0000281206007986 */ /* 0x0085e8000c101b06 */
[----:B0-----:R-:W3:Y:S04]  /*0630*/  LDG.E.64 R8, desc[UR6][R4.64+0x30] ;  /* 0x0000300604087981 */ /* 0x001ee8000c1e1b00 */
[----:B---3--:R2:W-:Y:S04]  /*0640*/  STG.E.64 desc[UR6][R6.64+0x30], R8 ;  /* 0x0000300806007986 */ /* 0x0085e8000c101b06 */
[----:B-1----:R-:W3:Y:S01]  /*0650*/  LDG.E.64 R10, desc[UR6][R4.64+0x38] ;  /* 0x00003806040a7981 */ /* 0x002ee2000c1e1b00 */
[----:B------:R-:W-:-:S03]  /*0660*/  UIADD3 UR4, UPT, UPT, UR4, 0x8, URZ ;  /* 0x0000000804047890 */ /* 0x000fc6000fffe0ff */
[----:B---3--:R2:W-:Y:S09]  /*0670*/  STG.E.64 desc[UR6][R6.64+0x38], R10 ;  /* 0x0000380a06007986 */ /* 0x0085f2000c101b06 */
.L_x_14:
[----:B------:R-:W-:Y:S05]  /*0680*/  @!P0 EXIT ;  /* 0x000000000000894d */ /* 0x000fea0003800000 */
[----:B------:R-:W-:Y:S02]  /*0690*/  ISETP.GE.U32.AND P1, PT, R20, 0x4, PT ;  /* 0x000000041400780c */ /* 0x000fe40003f26070 */
[----:B------:R-:W-:-:S04]  /*06a0*/  LOP3.LUT R2, R2, 0x3, RZ, 0xc0, !PT ;  /* 0x0000000302027812 */ /* 0x000fc800078ec0ff */
[----:B------:R-:W-:-:S07]  /*06b0*/  ISETP.NE.AND P0, PT, R2, RZ, PT ;  /* 0x000000ff0200720c */ /* 0x000fce0003f05270 */
[----:B------:R-:W-:Y:S06]  /*06c0*/  @!P1 BRA `(.L_x_15) ;  /* 0x0000000000489947 */ /* 0x000fec0003800000 */
[----:B------:R-:W0:Y:S01]  /*06d0*/  LDCU.128 UR8, c[0x0][0x380] ;  /* 0x00007000ff0877ac */ /* 0x000e220008000c00 */
[----:B------:R-:W-:-:S05]  /*06e0*/  IADD3 R4, P1, PT, R0, UR4, RZ ;  /* 0x0000000400047c10 */ /* 0x000fca000ff3e0ff */
[----:B------:R-:W-:Y:S02]  /*06f0*/  IMAD.X R5, RZ, RZ, R3, P1 ;  /* 0x000000ffff057224 */ /* 0x000fe400008e0603 */
[----:B--2---:R-:W-:-:S03]  /*0700*/  IMAD.SHL.U32 R14, R4, 0x8, RZ ;  /* 0x00000008040e7824 */ /* 0x004fc600078e00ff */
        /* <DEDUP_REMOVED lines=11> */
[----:B------:R-:W2:Y:S01]  /*07c0*/  LDG.E.64 R10, desc[UR6][R12.64+0x18] ;  /* 0x000018060c0a7981 */ /* 0x000ea2000c1e1b00 */
[----:B------:R-:W-:-:S03]  /*07d0*/  UIADD3 UR4, UPT, UPT, UR4, 0x4, URZ ;  /* 0x0000000404047890 */ /* 0x000fc6000fffe0ff */
[----:B--2---:R0:W-:Y:S09]  /*07e0*/  STG.E.64 desc[UR6][R14.64+0x18], R10 ;  /* 0x0000180a0e007986 */ /* 0x0041f2000c101b06 */
.L_x_15:
[----:B------:R-:W-:Y:S05]  /*07f0*/  @!P0 EXIT ;  /* 0x000000000000894d */ /* 0x000fea0003800000 */
[----:B------:R-:W1:Y:S01]  /*0800*/  LDCU.128 UR8, c[0x0][0x380] ;  /* 0x00007000ff0877ac */ /* 0x000e620008000c00 */
[----:B------:R-:W-:-:S05]  /*0810*/  IADD3 R0, P0, PT, R0, UR4, RZ ;  /* 0x0000000400007c10 */ /* 0x000fca000ff1e0ff */
[----:B0-2---:R-:W-:Y:S02]  /*0820*/  IMAD.SHL.U32 R6, R0, 0x8, RZ ;  /* 0x0000000800067824 */ /* 0x005fe400078e00ff */
[----:B------:R-:W-:-:S05]  /*0830*/  IMAD.X R7, RZ, RZ, R3, P0 ;  /* 0x000000ffff077224 */ /* 0x000fca00000e0603 */
[----:B------:R-:W-:Y:S01]  /*0840*/  SHF.L.U64.HI R7, R0, 0x3, R7 ;  /* 0x0000000300077819 */ /* 0x000fe20000010207 */
[----:B------:R-:W-:Y:S01]  /*0850*/  IMAD.MOV R0, RZ, RZ, -R2 ;  /* 0x000000ffff007224 */ /* 0x000fe200078e0a02 */
[C---:B-1----:R-:W-:Y:S02]  /*0860*/  IADD3 R8, P0, PT, R6.reuse, UR8, RZ ;  /* 0x0000000806087c10 */ /* 0x042fe4000ff1e0ff */
[----:B------:R-:W-:Y:S02]  /*0870*/  IADD3 R6, P1, PT, R6, UR10, RZ ;  /* 0x0000000a06067c10 */ /* 0x000fe4000ff3e0ff */
[C---:B------:R-:W-:Y:S02]  /*0880*/  IADD3.X R9, PT, PT, R7.reuse, UR9, RZ, P0, !PT ;  /* 0x0000000907097c10 */ /* 0x040fe400087fe4ff */
[----:B------:R-:W-:-:S09]  /*0890*/  IADD3.X R7, PT, PT, R7, UR11, RZ, P1, !PT ;  /* 0x0000000b07077c10 */ /* 0x000fd20008ffe4ff */
.L_x_16:
[----:B0-----:R-:W-:Y:S02]  /*08a0*/  IMAD.MOV.U32 R2, RZ, RZ, R6 ;  /* 0x000000ffff027224 */ /* 0x001fe400078e0006 */
[----:B------:R-:W-:-:S06]  /*08b0*/  IMAD.MOV.U32 R3, RZ, RZ, R7 ;  /* 0x000000ffff037224 */ /* 0x000fcc00078e0007 */
[----:B------:R-:W2:Y:S01]  /*08c0*/  LDG.E.64 R2, desc[UR6][R2.64] ;  /* 0x0000000602027981 */ /* 0x000ea2000c1e1b00 */
[----:B------:R-:W-:Y:S01]  /*08d0*/  VIADD R0, R0, 0x1 ;  /* 0x0000000100007836 */ /* 0x000fe20000000000 */
[----:B------:R-:W-:Y:S01]  /*08e0*/  IADD3 R6, P2, PT, R6, 0x8, RZ ;  /* 0x0000000806067810 */ /* 0x000fe20007f5e0ff */
[----:B------:R-:W-:Y:S01]  /*08f0*/  IMAD.MOV.U32 R4, RZ, RZ, R8 ;  /* 0x000000ffff047224 */ /* 0x000fe200078e0008 */
[----:B------:R-:W-:Y:S01]  /*0900*/  IADD3 R8, P1, PT, R8, 0x8, RZ ;  /* 0x0000000808087810 */ /* 0x000fe20007f3e0ff */
[----:B------:R-:W-:Y:S01]  /*0910*/  IMAD.MOV.U32 R5, RZ, RZ, R9 ;  /* 0x000000ffff057224 */ /* 0x000fe200078e0009 */
[----:B------:R-:W-:Y:S01]  /*0920*/  ISETP.NE.AND P0, PT, R0, RZ, PT ;  /* 0x000000ff0000720c */ /* 0x000fe20003f05270 */
[----:B------:R-:W-:Y:S02]  /*0930*/  IMAD.X R7, RZ, RZ, R7, P2 ;  /* 0x000000ffff077224 */ /* 0x000fe400010e0607 */
[----:B------:R-:W-:Y:S01]  /*0940*/  IMAD.X R9, RZ, RZ, R9, P1 ;  /* 0x000000ffff097224 */ /* 0x000fe200008e0609 */
[----:B--2---:R0:W-:Y:S09]  /*0950*/  STG.E.64 desc[UR6][R4.64], R2 ;  /* 0x0000000204007986 */ /* 0x0041f2000c101b06 */
[----:B------:R-:W-:Y:S05]  /*0960*/  @P0 BRA `(.L_x_16) ;  /* 0xfffffffc00cc0947 */ /* 0x000fea000383ffff */
[----:B------:R-:W-:Y:S05]  /*0970*/  EXIT ;  /* 0x000000000000794d */ /* 0x000fea0003800000 */
.L_x_17:
        /* <DEDUP_REMOVED lines=16> */
.L_x_110:


//--------------------- .text._Z3DDZPdS_iiid      --------------------------
	.section	.text._Z3DDZPdS_iiid,"ax",@progbits
	.align	128
        .global         _Z3DDZPdS_iiid
        .type           _Z3DDZPdS_iiid,@function
        .size           _Z3DDZPdS_iiid,(.L_x_104 - _Z3DDZPdS_iiid)
        .other          _Z3DDZPdS_iiid,@"STO_CUDA_ENTRY STV_DEFAULT"
_Z3DDZPdS_iiid:
.text._Z3DDZPdS_iiid:
[----:B------:R-:W-:Y:S01]  /*0000*/  LDC R1, c[0x0][0x37c] ;  /* 0x0000df00ff017b82 */ /* 0x000fe20000000800 */
[----:B------:R-:W0:Y:S01]  /*0010*/  LDCU UR11, c[0x0][0x398] ;  /* 0x00007300ff0b77ac */ /* 0x000e220008000800 */
[----:B------:R-:W1:Y:S06]  /*0020*/  S2R R0, SR_TID.X ;  /* 0x0000000000007919 */ /* 0x000e6c0000002100 */
[----:B------:R-:W2:Y:S01]  /*0030*/  S2UR UR4, SR_CTAID.X ;  /* 0x00000000000479c3 */ /* 0x000ea20000002500 */
[----:B------:R-:W3:Y:S01]  /*0040*/  LDCU.64 UR6, c[0x0][0x390] ;  /* 0x00007200ff0677ac */ /* 0x000ee20008000a00 */
[----:B0-----:R-:W-:-:S06]  /*0050*/  UISETP.GE.AND UP0, UPT, UR11, 0x2, UPT ;  /* 0x000000020b00788c */ /* 0x001fcc000bf06270 */
[----:B------:R-:W-:-:S13]  /*0060*/  PLOP3.LUT P0, PT, PT, PT, UP0, 0x80, 0x8 ;  /* 0x000000000008781c */ /* 0x000fda0003f0f008 */
[----:B-123--:R-:W-:Y:S05]  /*0070*/  @!P0 EXIT ;  /* 0x000000000000894d */ /* 0x00efea0003800000 */
[----:B------:R-:W0:Y:S01]  /*0080*/  LDC.64 R12, c[0x0][0x3a0] ;  /* 0x0000e800ff0c7b82 */ /* 0x000e220000000a00 */
[----:B------:R-:W-:Y:S01]  /*0090*/  VIADD R0, R0, UR6 ;  /* 0x0000000600007c36 */ /* 0x000fe20008000000 */
[----:B------:R-:W1:Y:S01]  /*00a0*/  LDCU.64 UR16, c[0x0][0x358] ;  /* 0x00006b00ff1077ac */ /* 0x000e620008000a00 */
[----:B------:R-:W-:Y:S01]  /*00b0*/  IMAD.U32 R3, RZ, RZ, UR6 ;  /* 0x00000006ff037e24 */ /* 0x000fe2000f8e00ff */
[----:B------:R-:W-:-:S03]  /*00c0*/  UIMAD UR6, UR7, UR6, URZ ;  /* 0x00000006070672a4 */ /* 0x000fc6000f8e02ff */
[----:B------:R-:W-:Y:S01]  /*00d0*/  IMAD R0, R3, UR4, R0 ;  /* 0x0000000403007c24 */ /* 0x000fe2000f8e0200 */
[----:B------:R-:W-:Y:S02]  /*00e0*/  UIADD3 UR4, UPT, UPT, UR11, -0x2, URZ ;  /* 0xfffffffe0b047890 */ /* 0x000fe4000fffe0ff */
[----:B------:R-:W-:Y:S02]  /*00f0*/  UIADD3 UR11, UPT, UPT, UR11, -0x1, URZ ;  /* 0xffffffff0b0b7890 */ /* 0x000fe4000fffe0ff */
[----:B------:R-:W-:Y:S01]  /*0100*/  UISETP.GE.U32.AND UP0, UPT, UR4, 0x3, UPT ;  /* 0x000000030400788c */ /* 0x000fe2000bf06070 */
[----:B------:R-:W-:Y:S02]  /*0110*/  VIADD R2, R0, UR6 ;  /* 0x0000000600027c36 */ /* 0x000fe40008000000 */
[----:B------:R-:W-:-:S03]  /*0120*/  UMOV UR4, URZ ;  /* 0x000000ff00047c82 */ /* 0x000fc60008000000 */
[----:B------:R-:W-:Y:S01]  /*0130*/  SHF.R.S32.HI R3, RZ, 0x1f, R2 ;  /* 0x0000001fff037819 */ /* 0x000fe20000011402 */
[----:B0-----:R-:W-:Y:S02]  /*0140*/  DMUL R12, R12, R12 ;  /* 0x0000000c0c0c7228 */ /* 0x001fe40000000000 */
[----:B-1----:R-:W-:Y:S09]  /*0150*/  BRA.U !UP0, `(.L_x_18) ;  /* 0x0000000908f07547 */ /* 0x002ff2000b800000 */
[----:B------:R-:W-:Y:S02]  /*0160*/  USHF.L.U32 UR7, UR6, 0x2, URZ ;  /* 0x0000000206077899 */ /* 0x000fe400080006ff */
[----:B------:R-:W-:Y:S01]  /*0170*/  ULOP3.LUT UR4, UR11, 0xfffffffc, URZ, 0xc0, !UPT ;  /* 0xfffffffc0b047892 */ /* 0x000fe2000f8ec0ff */
[----:B------:R-:W0:Y:S01]  /*0180*/  LDCU.64 UR18, c[0x0][0x388] ;  /* 0x00007100ff1277ac */ /* 0x000e220008000a00 */
[----:B------:R-:W1:Y:S01]  /*0190*/  LDCU.64 UR24, c[0x0][0x380] ;  /* 0x00007000ff1877ac */ /* 0x000e620008000a00 */
[----:B------:R-:W2:Y:S01]  /*01a0*/  LDCU.128 UR20, c[0x0][0x380] ;  /* 0x00007000ff1477ac */ /* 0x000ea20008000c00 */
[----:B------:R-:W-:Y:S02]  /*01b0*/  USHF.L.U32 UR12, UR6, 0x1, URZ ;  /* 0x00000001060c7899 */ /* 0x000fe400080006ff */
[----:B------:R-:W-:Y:S02]  /*01c0*/  UIMAD UR13, UR6, 0x3, URZ ;  /* 0x00000003060d78a4 */ /* 0x000fe4000f8e02ff */
[----:B------:R-:W-:-:S02]  /*01d0*/  UIADD3 UR14, UPT, UPT, -UR6, URZ, URZ ;  /* 0x000000ff060e7290 */ /* 0x000fc4000fffe1ff */
[----:B------:R-:W-:Y:S01]  /*01e0*/  UIADD3 UR8, UPT, UPT, -UR4, URZ, URZ ;  /* 0x000000ff04087290 */ /* 0x000fe2000fffe1ff */
[----:B------:R-:W-:Y:S01]  /*01f0*/  UMOV UR5, URZ ;  /* 0x000000ff00057c82 */ /* 0x000fe20008000000 */
[----:B------:R-:W-:Y:S01]  /*0200*/  UMOV UR9, UR6 ;  /* 0x0000000600097c82 */ /* 0x000fe20008000000 */
[----:B------:R-:W-:-:S09]  /*0210*/  UMOV UR10, UR7 ;  /* 0x00000007000a7c82 */ /* 0x000fd20008000000 */
.L_x_27:
[----:B------:R-:W-:Y:S01]  /*0220*/  IMAD.U32 R0, RZ, RZ, UR9 ;  /* 0x00000009ff007e24 */ /* 0x000fe2000f8e00ff */
[C---:B------:R-:W-:Y:S01]  /*0230*/  IADD3 R30, P0, PT, R2.reuse, UR9, RZ ;  /* 0x00000009021e7c10 */ /* 0x040fe2000ff1e0ff */
[----:B---3--:R-:W-:Y:S01]  /*0240*/  IMAD.U32 R4, RZ, RZ, UR5 ;  /* 0x00000005ff047e24 */ /* 0x008fe2000f8e00ff */
[----:B------:R-:W-:Y:S01]  /*0250*/  IADD3 R15, P2, PT, R2, UR5, RZ ;  /* 0x00000005020f7c10 */ /* 0x000fe2000ff5e0ff */
[----:B------:R-:W-:Y:S01]  /*0260*/  IMAD.U32 R8, RZ, RZ, UR14 ;  /* 0x0000000eff087e24 */ /* 0x000fe2000f8e00ff */
[-C--:B------:R-:W-:Y:S02]  /*0270*/  LEA.HI.X.SX32 R7, R0, R3.reuse, 0x1, P0 ;  /* 0x0000000300077211 */ /* 0x080fe400000f0eff */
[-C--:B------:R-:W-:Y:S01]  /*0280*/  LEA.HI.X.SX32 R0, R4, R3.reuse, 0x1, P2 ;  /* 0x0000000304007211 */ /* 0x080fe200010f0eff */
[----:B------:R-:W-:Y:S01]  /*0290*/  IMAD.SHL.U32 R6, R15, 0x8, RZ ;  /* 0x000000080f067824 */ /* 0x000fe200078e00ff */
[----:B------:R-:W-:Y:S02]  /*02a0*/  IADD3 R5, P1, PT, R2, UR14, RZ ;  /* 0x0000000e02057c10 */ /* 0x000fe4000ff3e0ff */
[C---:B------:R-:W-:Y:S01]  /*02b0*/  SHF.L.U64.HI R4, R30.reuse, 0x3, R7 ;  /* 0x000000031e047819 */ /* 0x040fe20000010207 */
[----:B------:R-:W-:Y:S01]  /*02c0*/  IMAD.SHL.U32 R30, R30, 0x8, RZ ;  /* 0x000000081e1e7824 */ /* 0x000fe200078e00ff */
[----:B------:R-:W-:-:S02]  /*02d0*/  LEA.HI.X.SX32 R8, R8, R3, 0x1, P1 ;  /* 0x0000000308087211 */ /* 0x000fc400008f0eff */
[----:B0-----:R-:W-:Y:S02]  /*02e0*/  LEA R16, P1, R5, UR18, 0x3 ;  /* 0x0000001205107c11 */ /* 0x001fe4000f8218ff */
[----:B------:R-:W-:Y:S02]  /*02f0*/  SHF.L.U64.HI R15, R15, 0x3, R0 ;  /* 0x000000030f0f7819 */ /* 0x000fe40000010200 */
[----:B------:R-:W-:Y:S02]  /*0300*/  IADD3 R10, P0, PT, R30, UR18, RZ ;  /* 0x000000121e0a7c10 */ /* 0x000fe4000ff1e0ff */
[----:B------:R-:W-:Y:S02]  /*0310*/  IADD3 R26, P2, PT, R6, UR18, RZ ;  /* 0x00000012061a7c10 */ /* 0x000fe4000ff5e0ff */
[----:B------:R-:W-:Y:S02]  /*0320*/  LEA.HI.X R17, R5, UR19, R8, 0x3, P1 ;  /* 0x0000001305117c11 */ /* 0x000fe400088f1c08 */
[----:B------:R-:W-:-:S02]  /*0330*/  IADD3.X R11, PT, PT, R4, UR19, RZ, P0, !PT ;  /* 0x00000013040b7c10 */ /* 0x000fc400087fe4ff */
[----:B------:R-:W-:Y:S02]  /*0340*/  IADD3.X R27, PT, PT, R15, UR19, RZ, P2, !PT ;  /* 0x000000130f1b7c10 */ /* 0x000fe400097fe4ff */
[----:B------:R-:W3:Y:S04]  /*0350*/  LDG.E.64 R16, desc[UR16][R16.64] ;  /* 0x0000001010107981 */ /* 0x000ee8000c1e1b00 */
[----:B------:R-:W3:Y:S04]  /*0360*/  LDG.E.64 R8, desc[UR16][R10.64] ;  /* 0x000000100a087981 */ /* 0x000ee8000c1e1b00 */
[----:B------:R-:W4:Y:S01]  /*0370*/  LDG.E.64 R18, desc[UR16][R26.64] ;  /* 0x000000101a127981 */ /* 0x000f22000c1e1b00 */
[----:B------:R-:W0:Y:S01]  /*0380*/  MUFU.RCP64H R21, R13 ;  /* 0x0000000d00157308 */ /* 0x000e220000001800 */
[----:B------:R-:W-:Y:S01]  /*0390*/  IMAD.MOV.U32 R20, RZ, RZ, 0x1 ;  /* 0x00000001ff147424 */ /* 0x000fe200078e00ff */
[----:B------:R-:W-:Y:S01]  /*03a0*/  ULOP3.LUT UR4, UR11, 0xfffffffc, URZ, 0xc0, !UPT ;  /* 0xfffffffc0b047892 */ /* 0x000fe2000f8ec0ff */
[----:B------:R-:W-:Y:S04]  /*03b0*/  BSSY.RECONVERGENT B0, `(.L_x_19) ;  /* 0x0000018000007945 */ /* 0x000fe80003800200 */
[----:B0-----:R-:W-:-:S08]  /*03c0*/  DFMA R22, -R12, R20, 1 ;  /* 0x3ff000000c16742b */ /* 0x001fd00000000114 */
[----:B------:R-:W-:-:S08]  /*03d0*/  DFMA R22, R22, R22, R22 ;  /* 0x000000161616722b */ /* 0x000fd00000000016 */
[----:B------:R-:W-:-:S08]  /*03e0*/  DFMA R22, R20, R22, R20 ;  /* 0x000000161416722b */ /* 0x000fd00000000014 */
[----:B------:R-:W-:-:S08]  /*03f0*/  DFMA R20, -R12, R22, 1 ;  /* 0x3ff000000c14742b */ /* 0x000fd00000000116 */
[----:B------:R-:W-:Y:S02]  /*0400*/  DFMA R20, R22, R20, R22 ;  /* 0x000000141614722b */ /* 0x000fe40000000016 */
[----:B---3--:R-:W-:Y:S02]  /*0410*/  DADD R8, R8, R16 ;  /* 0x0000000008087229 */ /* 0x008fe40000000010 */
[----:B----4-:R-:W-:-:S08]  /*0420*/  DADD R18, R18, R18 ;  /* 0x0000000012127229 */ /* 0x010fd00000000012 */
[----:B------:R-:W-:-:S08]  /*0430*/  DADD R18, R8, -R18 ;  /* 0x0000000008127229 */ /* 0x000fd00000000812 */
[----:B------:R-:W-:Y:S02]  /*0440*/  DMUL R8, R18, R20 ;  /* 0x0000001412087228 */ /* 0x000fe40000000000 */
[----:B------:R-:W-:-:S06]  /*0450*/  FSETP.GEU.AND P1, PT, |R19|, 6.5827683646048100446e-37, PT ;  /* 0x036000001300780b */ /* 0x000fcc0003f2e200 */
[----:B------:R-:W-:-:S08]  /*0460*/  DFMA R16, -R12, R8, R18 ;  /* 0x000000080c10722b */ /* 0x000fd00000000112 */
[----:B------:R-:W-:-:S10]  /*0470*/  DFMA R8, R20, R16, R8 ;  /* 0x000000101408722b */ /* 0x000fd40000000008 */
[----:B------:R-:W-:-:S05]  /*0480*/  FFMA R0, RZ, R13, R9 ;  /* 0x0000000dff007223 */ /* 0x000fca0000000009 */
[----:B------:R-:W-:-:S13]  /*0490*/  FSETP.GT.AND P0, PT, |R0|, 1.469367938527859385e-39, PT ;  /* 0x001000000000780b */ /* 0x000fda0003f04200 */
[----:B------:R-:W-:Y:S05]  /*04a0*/  @P0 BRA P1, `(.L_x_20) ;  /* 0x0000000000200947 */ /* 0x000fea0000800000 */
[----:B------:R-:W-:Y:S01]  /*04b0*/  IMAD.MOV.U32 R16, RZ, RZ, R18 ;  /* 0x000000ffff107224 */ /* 0x000fe200078e0012 */
[----:B------:R-:W-:Y:S01]  /*04c0*/  MOV R0, 0x510 ;  /* 0x0000051000007802 */ /* 0x000fe20000000f00 */
[----:B------:R-:W-:Y:S02]  /*04d0*/  IMAD.MOV.U32 R17, RZ, RZ, R19 ;  /* 0x000000ffff117224 */ /* 0x000fe400078e0013 */
[----:B------:R-:W-:Y:S02]  /*04e0*/  IMAD.MOV.U32 R20, RZ, RZ, R12 ;  /* 0x000000ffff147224 */ /* 0x000fe400078e000c */
[----:B------:R-:W-:-:S07]  /*04f0*/  IMAD.MOV.U32 R21, RZ, RZ, R13 ;  /* 0x000000ffff157224 */ /* 0x000fce00078e000d */
[----:B-12---:R-:W-:Y:S05]  /*0500*/  CALL.REL.NOINC `($__internal_0_$__cuda_sm20_div_rn_f64_full) ;  /* 0x0000001000887944 */ /* 0x006fea0003c00000 */
[----:B------:R-:W-:Y:S02]  /*0510*/  IMAD.MOV.U32 R8, RZ, RZ, R32 ;  /* 0x000000ffff087224 */ /* 0x000fe400078e0020 */
[----:B------:R-:W-:-:S07]  /*0520*/  IMAD.MOV.U32 R9, RZ, RZ, R33 ;  /* 0x000000ffff097224 */ /* 0x000fce00078e0021 */
.L_x_20:
[----:B-12---:R-:W-:Y:S05]  /*0530*/  BSYNC.RECONVERGENT B0 ;  /* 0x0000000000007941 */ /* 0x006fea0003800200 */
.L_x_19:
[----:B------:R-:W-:Y:S01]  /*0540*/  IADD3 R0, P0, PT, R2, UR12, RZ ;  /* 0x0000000c02007c10 */ /* 0x000fe2000ff1e0ff */
[----:B------:R-:W-:-:S04]  /*0550*/  IMAD.U32 R14, RZ, RZ, UR12 ;  /* 0x0000000cff0e7e24 */ /* 0x000fc8000f8e00ff */
[----:B------:R-:W-:Y:S01]  /*0560*/  IMAD.SHL.U32 R5, R0, 0x8, RZ ;  /* 0x0000000800057824 */ /* 0x000fe200078e00ff */
[----:B------:R-:W-:Y:S02]  /*0570*/  LEA.HI.X.SX32 R7, R14, R3, 0x1, P0 ;  /* 0x000000030e077211 */ /* 0x000fe400000f0eff */
[----:B------:R-:W-:Y:S02]  /*0580*/  IADD3 R20, P0, PT, R6, UR20, RZ ;  /* 0x0000001406147c10 */ /* 0x000fe4000ff1e0ff */
[----:B------:R-:W-:Y:S02]  /*0590*/  SHF.L.U64.HI R6, R0, 0x3, R7 ;  /* 0x0000000300067819 */ /* 0x000fe40000010207 */
[----:B------:R-:W-:Y:S02]  /*05a0*/  IADD3 R14, P1, PT, R5, UR22, RZ ;  /* 0x00000016050e7c10 */ /* 0x000fe4000ff3e0ff */
[----:B------:R-:W-:Y:S02]  /*05b0*/  IADD3.X R21, PT, PT, R15, UR21, RZ, P0, !PT ;  /* 0x000000150f157c10 */ /* 0x000fe400087fe4ff */
[----:B------:R-:W-:-:S03]  /*05c0*/  IADD3.X R15, PT, PT, R6, UR23, RZ, P1, !PT ;  /* 0x00000017060f7c10 */ /* 0x000fc60008ffe4ff */
[----:B------:R0:W-:Y:S04]  /*05d0*/  STG.E.64 desc[UR16][R20.64], R8 ;  /* 0x0000000814007986 */ /* 0x0001e8000c101b10 */
[----:B------:R-:W2:Y:S04]  /*05e0*/  LDG.E.64 R26, desc[UR16][R26.64] ;  /* 0x000000101a1a7981 */ /* 0x000ea8000c1e1b00 */
[----:B------:R-:W3:Y:S04]  /*05f0*/  LDG.E.64 R18, desc[UR16][R10.64] ;  /* 0x000000100a127981 */ /* 0x000ee8000c1e1b00 */
[----:B------:R-:W2:Y:S01]  /*0600*/  LDG.E.64 R16, desc[UR16][R14.64] ;  /* 0x000000100e107981 */ /* 0x000ea2000c1e1b00 */
[----:B------:R-:W1:Y:S01]  /*0610*/  MUFU.RCP64H R23, R13 ;  /* 0x0000000d00177308 */ /* 0x000e620000001800 */
[----:B------:R-:W-:Y:S01]  /*0620*/  IMAD.MOV.U32 R22, RZ, RZ, 0x1 ;  /* 0x00000001ff167424 */ /* 0x000fe200078e00ff */
[----:B------:R-:W-:Y:S05]  /*0630*/  BSSY.RECONVERGENT B0, `(.L_x_21) ;  /* 0x0000018000007945 */ /* 0x000fea0003800200 */
[----:B-1----:R-:W-:-:S08]  /*0640*/  DFMA R24, -R12, R22, 1 ;  /* 0x3ff000000c18742b */ /* 0x002fd00000000116 */
[----:B------:R-:W-:-:S08]  /*0650*/  DFMA R24, R24, R24, R24 ;  /* 0x000000181818722b */ /* 0x000fd00000000018 */
[----:B------:R-:W-:-:S08]  /*0660*/  DFMA R24, R22, R24, R22 ;  /* 0x000000181618722b */ /* 0x000fd00000000016 */
[----:B------:R-:W-:-:S08]  /*0670*/  DFMA R22, -R12, R24, 1 ;  /* 0x3ff000000c16742b */ /* 0x000fd00000000118 */
[----:B------:R-:W-:Y:S02]  /*0680*/  DFMA R22, R24, R22, R24 ;  /* 0x000000161816722b */ /* 0x000fe40000000018 */
[----:B---3--:R-:W-:Y:S02]  /*0690*/  DADD R18, R18, R18 ;  /* 0x0000000012127229 */ /* 0x008fe40000000012 */
[----:B--2---:R-:W-:-:S08]  /*06a0*/  DADD R16, R16, R26 ;  /* 0x0000000010107229 */ /* 0x004fd0000000001a */
[----:B------:R-:W-:-:S08]  /*06b0*/  DADD R18, R16, -R18 ;  /* 0x0000000010127229 */ /* 0x000fd00000000812 */
[----:B0-----:R-:W-:Y:S02]  /*06c0*/  DMUL R8, R22, R18 ;  /* 0x0000001216087228 */ /* 0x001fe40000000000 */
        /* <DEDUP_REMOVED lines=11> */
[----:B------:R-:W-:Y:S05]  /*0780*/  CALL.REL.NOINC `($__internal_0_$__cuda_sm20_div_rn_f64_full) ;  /* 0x0000000c00e87944 */ /* 0x000fea0003c00000 */
[----:B------:R-:W-:Y:S02]  /*0790*/  IMAD.MOV.U32 R8, RZ, RZ, R32 ;  /* 0x000000ffff087224 */ /* 0x000fe400078e0020 */
[----:B------:R-:W-:-:S07]  /*07a0*/  IMAD.MOV.U32 R9, RZ, RZ, R33 ;  /* 0x000000ffff097224 */ /* 0x000fce00078e0021 */
.L_x_22:
[----:B------:R-:W-:Y:S05]  /*07b0*/  BSYNC.RECONVERGENT B0 ;  /* 0x0000000000007941 */ /* 0x000fea0003800200 */
.L_x_21:
        /* <DEDUP_REMOVED lines=33> */
[----:B------:R-:W-:-:S07]  /*09d0*/  IMAD.MOV.U32 R21, RZ, RZ, R13 ;  /* 0x000000ffff157224 */ /* 0x000fce00078e000d */
[----:B------:R-:W-:Y:S05]  /*09e0*/  CALL.REL.NOINC `($__internal_0_$__cuda_sm20_div_rn_f64_full) ;  /* 0x0000000c00507944 */ /* 0x000fea0003c00000 */
[----:B------:R-:W-:Y:S02]  /*09f0*/  IMAD.MOV.U32 R8, RZ, RZ, R32 ;  /* 0x000000ffff087224 */ /* 0x000fe400078e0020 */
[----:B------:R-:W-:-:S07]  /*0a00*/  IMAD.MOV.U32 R9, RZ, RZ, R33 ;  /* 0x000000ffff097224 */ /* 0x000fce00078e0021 */
.L_x_24:
[----:B------:R-:W-:Y:S05]  /*0a10*/  BSYNC.RECONVERGENT B0 ;  /* 0x0000000000007941 */ /* 0x000fea0003800200 */
.L_x_23:
[----:B------:R-:W-:Y:S01]  /*0a20*/  IMAD.U32 R4, RZ, RZ, UR10 ;  /* 0x0000000aff047e24 */ /* 0x000fe2000f8e00ff */
[----:B------:R-:W-:Y:S02]  /*0a30*/  IADD3 R0, P1, PT, R2, UR10, RZ ;  /* 0x0000000a02007c10 */ /* 0x000fe4000ff3e0ff */
[----:B------:R-:W-:Y:S02]  /*0a40*/  IADD3 R10, P0, PT, R5, UR20, RZ ;  /* 0x00000014050a7c10 */ /* 0x000fe4000ff1e0ff */
[----:B------:R-:W-:Y:S02]  /*0a50*/  LEA.HI.X.SX32 R5, R4, R3, 0x1, P1 ;  /* 0x0000000304057211 */ /* 0x000fe400008f0eff */
[----:B------:R-:W-:Y:S02]  /*0a60*/  LEA R16, P1, R0, UR22, 0x3 ;  /* 0x0000001600107c11 */ /* 0x000fe4000f8218ff */
[----:B------:R-:W-:Y:S02]  /*0a70*/  IADD3.X R11, PT, PT, R6, UR21, RZ, P0, !PT ;  /* 0x00000015060b7c10 */ /* 0x000fe400087fe4ff */
[----:B------:R-:W-:-:S03]  /*0a80*/  LEA.HI.X R17, R0, UR23, R5, 0x3, P1 ;  /* 0x0000001700117c11 */ /* 0x000fc600088f1c05 */
[----:B------:R0:W-:Y:S04]  /*0a90*/  STG.E.64 desc[UR16][R10.64], R8 ;  /* 0x000000080a007986 */ /* 0x0001e8000c101b10 */
[----:B------:R-:W2:Y:S04]  /*0aa0*/  LDG.E.64 R14, desc[UR16][R14.64] ;  /* 0x000000100e0e7981 */ /* 0x000ea8000c1e1b00 */
[----:B------:R-:W2:Y:S04]  /*0ab0*/  LDG.E.64 R4, desc[UR16][R16.64] ;  /* 0x0000001010047981 */ /* 0x000ea8000c1e1b00 */
[----:B------:R-:W3:Y:S01]  /*0ac0*/  LDG.E.64 R26, desc[UR16][R26.64] ;  /* 0x000000101a1a7981 */ /* 0x000ee2000c1e1b00 */
        /* <DEDUP_REMOVED lines=8> */
[----:B--2---:R-:W-:Y:S02]  /*0b50*/  DADD R4, R4, R14 ;  /* 0x0000000004047229 */ /* 0x004fe4000000000e */
[----:B---3--:R-:W-:-:S08]  /*0b60*/  DADD R6, R26, R26 ;  /* 0x000000001a067229 */ /* 0x008fd0000000001a */
[----:B------:R-:W-:-:S08]  /*0b70*/  DADD R16, R4, -R6 ;  /* 0x0000000004107229 */ /* 0x000fd00000000806 */
[----:B------:R-:W-:Y:S02]  /*0b80*/  DMUL R4, R20, R16 ;  /* 0x0000001014047228 */ /* 0x000fe40000000000 */
[----:B------:R-:W-:-:S06]  /*0b90*/  FSETP.GEU.AND P1, PT, |R17|, 6.5827683646048100446e-37, PT ;  /* 0x036000001100780b */ /* 0x000fcc0003f2e200 */
[----:B------:R-:W-:-:S08]  /*0ba0*/  DFMA R6, -R12, R4, R16 ;  /* 0x000000040c06722b */ /* 0x000fd00000000110 */
[----:B------:R-:W-:-:S10]  /*0bb0*/  DFMA R4, R20, R6, R4 ;  /* 0x000000061404722b */ /* 0x000fd40000000004 */
[----:B------:R-:W-:-:S05]  /*0bc0*/  FFMA R0, RZ, R13, R5 ;  /* 0x0000000dff007223 */ /* 0x000fca0000000005 */
[----:B------:R-:W-:-:S13]  /*0bd0*/  FSETP.GT.AND P0, PT, |R0|, 1.469367938527859385e-39, PT ;  /* 0x001000000000780b */ /* 0x000fda0003f04200 */
[----:B0-----:R-:W-:Y:S05]  /*0be0*/  @P0 BRA P1, `(.L_x_26) ;  /* 0x0000000000180947 */ /* 0x001fea0000800000 */
[----:B------:R-:W-:Y:S01]  /*0bf0*/  IMAD.MOV.U32 R20, RZ, RZ, R12 ;  /* 0x000000ffff147224 */ /* 0x000fe200078e000c */
[----:B------:R-:W-:Y:S01]  /*0c00*/  MOV R0, 0xc30 ;  /* 0x00000c3000007802 */ /* 0x000fe20000000f00 */
[----:B------:R-:W-:-:S07]  /*0c10*/  IMAD.MOV.U32 R21, RZ, RZ, R13 ;  /* 0x000000ffff157224 */ /* 0x000fce00078e000d */
[----:B------:R-:W-:Y:S05]  /*0c20*/  CALL.REL.NOINC `($__internal_0_$__cuda_sm20_div_rn_f64_full) ;  /* 0x0000000800c07944 */ /* 0x000fea0003c00000 */
[----:B------:R-:W-:Y:S02]  /*0c30*/  IMAD.MOV.U32 R4, RZ, RZ, R32 ;  /* 0x000000ffff047224 */ /* 0x000fe400078e0020 */
[----:B------:R-:W-:-:S07]  /*0c40*/  IMAD.MOV.U32 R5, RZ, RZ, R33 ;  /* 0x000000ffff057224 */ /* 0x000fce00078e0021 */
.L_x_26:
[----:B------:R-:W-:Y:S05]  /*0c50*/  BSYNC.RECONVERGENT B0 ;  /* 0x0000000000007941 */ /* 0x000fea0003800200 */
.L_x_25:
[----:B------:R-:W-:Y:S01]  /*0c60*/  IADD3 R6, P0, PT, R31, UR24, RZ ;  /* 0x000000181f067c10 */ /* 0x000fe2000ff1e0ff */
[----:B------:R-:W-:Y:S02]  /*0c70*/  UIADD3 UR8, UPT, UPT, UR8, 0x4, URZ ;  /* 0x0000000408087890 */ /* 0x000fe4000fffe0ff */
[----:B------:R-:W-:Y:S01]  /*0c80*/  UIADD3 UR12, UPT, UPT, UR7, UR12, URZ ;  /* 0x0000000c070c7290 */ /* 0x000fe2000fffe0ff */
[----:B------:R-:W-:Y:S01]  /*0c90*/  IADD3.X R7, PT, PT, R30, UR25, RZ, P0, !PT ;  /* 0x000000191e077c10 */ /* 0x000fe200087fe4ff */
[----:B------:R-:W-:Y:S02]  /*0ca0*/  UISETP.NE.AND UP0, UPT, UR8, URZ, UPT ;  /* 0x000000ff0800728c */ /* 0x000fe4000bf05270 */
[----:B------:R-:W-:Y:S02]  /*0cb0*/  UIADD3 UR13, UPT, UPT, UR7, UR13, URZ ;  /* 0x0000000d070d7290 */ /* 0x000fe4000fffe0ff */
[----:B------:R3:W-:Y:S01]  /*0cc0*/  STG.E.64 desc[UR16][R6.64], R4 ;  /* 0x0000000406007986 */ /* 0x0007e2000c101b10 */
[----:B------:R-:W-:-:S02]  /*0cd0*/  UIADD3 UR10, UPT, UPT, UR7, UR10, URZ ;  /* 0x0000000a070a7290 */ /* 0x000fc4000fffe0ff */
[----:B------:R-:W-:Y:S02]  /*0ce0*/  UIADD3 UR5, UPT, UPT, UR7, UR5, URZ ;  /* 0x0000000507057290 */ /* 0x000fe4000fffe0ff */
[----:B------:R-:W-:Y:S02]  /*0cf0*/  UIADD3 UR14, UPT, UPT, UR7, UR14, URZ ;  /* 0x0000000e070e7290 */ /* 0x000fe4000fffe0ff */
[----:B------:R-:W-:Y:S01]  /*0d00*/  UIADD3 UR9, UPT, UPT, UR7, UR9, URZ ;  /* 0x0000000907097290 */ /* 0x000fe2000fffe0ff */
[----:B------:R-:W-:Y:S11]  /*0d10*/  BRA.U UP0, `(.L_x_27) ;  /* 0xfffffff500407547 */ /* 0x000ff6000b83ffff */
.L_x_18:
[----:B------:R-:W-:-:S06]  /*0d20*/  ULOP3.LUT UP0, UR15, UR11, 0x3, URZ, 0xc0, !UPT ;  /* 0x000000030b0f7892 */ /* 0x000fcc000f80c0ff */
[----:B------:R-:W-:-:S13]  /*0d30*/  PLOP3.LUT P0, PT, PT, PT, UP0, 0x80, 0x8 ;  /* 0x000000000008781c */ /* 0x000fda0003f0f008 */
[----:B------:R-:W-:Y:S05]  /*0d40*/  @!P0 EXIT ;  /* 0x000000000000894d */ /* 0x000fea0003800000 */
[----:B------:R-:W-:-:S09]  /*0d50*/  UISETP.NE.AND UP0, UPT, UR15, 0x1, UPT ;  /* 0x000000010f00788c */ /* 0x000fd2000bf05270 */
[----:B------:R-:W-:Y:S05]  /*0d60*/  BRA.U !UP0, `(.L_x_28) ;  /* 0x0000000508847547 */ /* 0x000fea000b800000 */
[----:B------:R-:W-:Y:S01]  /*0d70*/  UIMAD UR7, UR6, UR4, URZ ;  /* 0x00000004060772a4 */ /* 0x000fe2000f8e02ff */
[----:B------:R-:W0:Y:S01]  /*0d80*/  LDCU.64 UR12, c[0x0][0x388] ;  /* 0x00007100ff0c77ac */ /* 0x000e220008000a00 */
[----:B------:R-:W-:-:S04]  /*0d90*/  UIADD3 UR5, UPT, UPT, UR4, -0x1, URZ ;  /* 0xffffffff04057890 */ /* 0x000fc8000fffe0ff */
[----:B------:R-:W-:Y:S01]  /*0da0*/  IMAD.U32 R0, RZ, RZ, UR7 ;  /* 0x00000007ff007e24 */ /* 0x000fe2000f8e00ff */
[----:B------:R-:W-:Y:S02]  /*0db0*/  UIADD3 UR8, UPT, UPT, UR6, UR7, URZ ;  /* 0x0000000706087290 */ /* 0x000fe4000fffe0ff */
[----:B------:R-:W-:Y:S01]  /*0dc0*/  IADD3 R10, P0, PT, R2, UR7, RZ ;  /* 0x00000007020a7c10 */ /* 0x000fe2000ff1e0ff */
[----:B------:R-:W-:-:S03]  /*0dd0*/  UIMAD UR5, UR6, UR5, URZ ;  /* 0x00000005060572a4 */ /* 0x000fc6000f8e02ff */
[-C--:B---3--:R-:W-:Y:S01]  /*0de0*/  LEA.HI.X.SX32 R5, R0, R3.reuse, 0x1, P0 ;  /* 0x0000000300057211 */ /* 0x088fe200000f0eff */
[----:B------:R-:W-:Y:S01]  /*0df0*/  IMAD.U32 R4, RZ, RZ, UR8 ;  /* 0x00000008ff047e24 */ /* 0x000fe2000f8e00ff */
[C---:B------:R-:W-:Y:S01]  /*0e00*/  IADD3 R14, P0, PT, R2.reuse, UR8, RZ ;  /* 0x00000008020e7c10 */ /* 0x040fe2000ff1e0ff */
[----:B------:R-:W-:Y:S01]  /*0e10*/  IMAD.U32 R8, RZ, RZ, UR5 ;  /* 0x00000005ff087e24 */ /* 0x000fe2000f8e00ff */
[----:B------:R-:W-:Y:S02]  /*0e20*/  IADD3 R0, P1, PT, R2, UR5, RZ ;  /* 0x0000000502007c10 */ /* 0x000fe4000ff3e0ff */
[C---:B------:R-:W-:Y:S01]  /*0e30*/  SHF.L.U64.HI R6, R10.reuse, 0x3, R5 ;  /* 0x000000030a067819 */ /* 0x040fe20000010205 */
[----:B------:R-:W-:Y:S01]  /*0e40*/  IMAD.SHL.U32 R10, R10, 0x8, RZ ;  /* 0x000000080a0a7824 */ /* 0x000fe200078e00ff */
[-C--:B------:R-:W-:Y:S01]  /*0e50*/  LEA.HI.X.SX32 R7, R4, R3.reuse, 0x1, P0 ;  /* 0x0000000304077211 */ /* 0x080fe200000f0eff */
[----:B------:R-:W-:Y:S01]  /*0e60*/  IMAD.SHL.U32 R11, R14, 0x8, RZ ;  /* 0x000000080e0b7824 */ /* 0x000fe200078e00ff */
[----:B------:R-:W-:-:S02]  /*0e70*/  LEA.HI.X.SX32 R5, R8, R3, 0x1, P1 ;  /* 0x0000000308057211 */ /* 0x000fc400008f0eff */
[----:B0-----:R-:W-:Y:S02]  /*0e80*/  LEA R16, P1, R0, UR12, 0x3 ;  /* 0x0000000c00107c11 */ /* 0x001fe4000f8218ff */
[----:B------:R-:W-:Y:S02]  /*0e90*/  IADD3 R4, P2, PT, R10, UR12, RZ ;  /* 0x0000000c0a047c10 */ /* 0x000fe4000ff5e0ff */
[----:B------:R-:W-:Y:S02]  /*0ea0*/  SHF.L.U64.HI R14, R14, 0x3, R7 ;  /* 0x000000030e0e7819 */ /* 0x000fe40000010207 */
[----:B------:R-:W-:Y:S02]  /*0eb0*/  IADD3 R26, P0, PT, R11, UR12, RZ ;  /* 0x0000000c0b1a7c10 */ /* 0x000fe4000ff1e0ff */
[----:B------:R-:W-:Y:S02]  /*0ec0*/  LEA.HI.X R17, R0, UR13, R5, 0x3, P1 ;  /* 0x0000000d00117c11 */ /* 0x000fe400088f1c05 */
[----:B------:R-:W-:-:S02]  /*0ed0*/  IADD3.X R5, PT, PT, R6, UR13, RZ, P2, !PT ;  /* 0x0000000d06057c10 */ /* 0x000fc400097fe4ff */
[----:B------:R-:W-:Y:S02]  /*0ee0*/  IADD3.X R27, PT, PT, R14, UR13, RZ, P0, !PT ;  /* 0x0000000d0e1b7c10 */ /* 0x000fe400087fe4ff */
[----:B------:R-:W2:Y:S04]  /*0ef0*/  LDG.E.64 R16, desc[UR16][R16.64] ;  /* 0x0000001010107981 */ /* 0x000ea8000c1e1b00 */
[----:B------:R-:W3:Y:S04]  /*0f00*/  LDG.E.64 R18, desc[UR16][R4.64] ;  /* 0x0000001004127981 */ /* 0x000ee8000c1e1b00 */
[----:B------:R-:W2:Y:S01]  /*0f10*/  LDG.E.64 R8, desc[UR16][R26.64] ;  /* 0x000000101a087981 */ /* 0x000ea2000c1e1b00 */
[----:B------:R-:W0:Y:S01]  /*0f20*/  MUFU.RCP64H R21, R13 ;  /* 0x0000000d00157308 */ /* 0x000e220000001800 */
[----:B------:R-:W-:Y:S01]  /*0f30*/  IMAD.MOV.U32 R20, RZ, RZ, 0x1 ;  /* 0x00000001ff147424 */ /* 0x000fe200078e00ff */
[----:B------:R-:W-:Y:S05]  /*0f40*/  BSSY.RECONVERGENT B0, `(.L_x_29) ;  /* 0x0000018000007945 */ /* 0x000fea0003800200 */
[----:B0-----:R-:W-:-:S08]  /*0f50*/  DFMA R22, -R12, R20, 1 ;  /* 0x3ff000000c16742b */ /* 0x001fd00000000114 */
[----:B------:R-:W-:-:S08]  /*0f60*/  DFMA R22, R22, R22, R22 ;  /* 0x000000161616722b */ /* 0x000fd00000000016 */
[----:B------:R-:W-:-:S08]  /*0f70*/  DFMA R22, R20, R22, R20 ;  /* 0x000000161416722b */ /* 0x000fd00000000014 */
[----:B------:R-:W-:-:S08]  /*0f80*/  DFMA R20, -R12, R22, 1 ;  /* 0x3ff000000c14742b */ /* 0x000fd00000000116 */
[----:B------:R-:W-:Y:S02]  /*0f90*/  DFMA R20, R22, R20, R22 ;  /* 0x000000141614722b */ /* 0x000fe40000000016 */
[----:B---3--:R-:W-:Y:S02]  /*0fa0*/  DADD R18, R18, R18 ;  /* 0x0000000012127229 */ /* 0x008fe40000000012 */
[----:B--2---:R-:W-:-:S08]  /*0fb0*/  DADD R8, R8, R16 ;  /* 0x0000000008087229 */ /* 0x004fd00000000010 */
        /* <DEDUP_REMOVED lines=16> */
.L_x_30:
[----:B------:R-:W-:Y:S05]  /*10c0*/  BSYNC.RECONVERGENT B0 ;  /* 0x0000000000007941 */ /* 0x000fea0003800200 */
.L_x_29:
[----:B------:R-:W0:Y:S01]  /*10d0*/  LDCU.128 UR12, c[0x0][0x380] ;  /* 0x00007000ff0c77ac */ /* 0x000e220008000c00 */
[----:B------:R-:W-:-:S06]  /*10e0*/  ULEA UR5, UR6, UR7, 0x1 ;  /* 0x0000000706057291 */ /* 0x000fcc000f8e08ff */
[----:B------:R-:W-:Y:S01]  /*10f0*/  IMAD.U32 R20, RZ, RZ, UR5 ;  /* 0x00000005ff147e24 */ /* 0x000fe2000f8e00ff */
[----:B------:R-:W-:-:S04]  /*1100*/  IADD3 R0, P1, PT, R2, UR5, RZ ;  /* 0x0000000502007c10 */ /* 0x000fc8000ff3e0ff */
[----:B------:R-:W-:Y:S02]  /*1110*/  LEA.HI.X.SX32 R7, R20, R3, 0x1, P1 ;  /* 0x0000000314077211 */ /* 0x000fe400008f0eff */
[----:B0-----:R-:W-:Y:S02]  /*1120*/  IADD3 R16, P0, PT, R10, UR12, RZ ;  /* 0x0000000c0a107c10 */ /* 0x001fe4000ff1e0ff */
[----:B------:R-:W-:Y:S02]  /*1130*/  LEA R18, P2, R0, UR14, 0x3 ;  /* 0x0000000e00127c11 */ /* 0x000fe4000f8418ff */
[----:B------:R-:W-:Y:S02]  /*1140*/  IADD3.X R17, PT, PT, R6, UR13, RZ, P0, !PT ;  /* 0x0000000d06117c10 */ /* 0x000fe400087fe4ff */
[----:B------:R-:W-:-:S03]  /*1150*/  LEA.HI.X R19, R0, UR15, R7, 0x3, P2 ;  /* 0x0000000f00137c11 */ /* 0x000fc600090f1c07 */
[----:B------:R0:W-:Y:S04]  /*1160*/  STG.E.64 desc[UR16][R16.64], R8 ;  /* 0x0000000810007986 */ /* 0x0001e8000c101b10 */
[----:B------:R-:W2:Y:S04]  /*1170*/  LDG.E.64 R4, desc[UR16][R4.64] ;  /* 0x0000001004047981 */ /* 0x000ea8000c1e1b00 */
[----:B------:R-:W2:Y:S04]  /*1180*/  LDG.E.64 R6, desc[UR16][R18.64] ;  /* 0x0000001012067981 */ /* 0x000ea8000c1e1b00 */
[----:B------:R-:W0:Y:S01]  /*1190*/  LDG.E.64 R26, desc[UR16][R26.64] ;  /* 0x000000101a1a7981 */ /* 0x000e22000c1e1b00 */
[----:B------:R-:W1:Y:S01]  /*11a0*/  MUFU.RCP64H R21, R13 ;  /* 0x0000000d00157308 */ /* 0x000e620000001800 */
[----:B------:R-:W-:Y:S01]  /*11b0*/  IMAD.MOV.U32 R20, RZ, RZ, 0x1 ;  /* 0x00000001ff147424 */ /* 0x000fe200078e00ff */
[----:B------:R-:W-:Y:S01]  /*11c0*/  UIADD3 UR4, UPT, UPT, UR4, 0x2, URZ ;  /* 0x0000000204047890 */ /* 0x000fe2000fffe0ff */
[----:B------:R-:W-:Y:S04]  /*11d0*/  BSSY.RECONVERGENT B0, `(.L_x_31) ;  /* 0x0000016000007945 */ /* 0x000fe80003800200 */
[----:B-1----:R-:W-:-:S08]  /*11e0*/  DFMA R22, -R12, R20, 1 ;  /* 0x3ff000000c16742b */ /* 0x002fd00000000114 */
[----:B------:R-:W-:-:S08]  /*11f0*/  DFMA R22, R22, R22, R22 ;  /* 0x000000161616722b */ /* 0x000fd00000000016 */
[----:B------:R-:W-:-:S08]  /*1200*/  DFMA R22, R20, R22, R20 ;  /* 0x000000161416722b */ /* 0x000fd00000000014 */
[----:B------:R-:W-:-:S08]  /*1210*/  DFMA R20, -R12, R22, 1 ;  /* 0x3ff000000c14742b */ /* 0x000fd00000000116 */
[----:B------:R-:W-:Y:S02]  /*1220*/  DFMA R20, R22, R20, R22 ;  /* 0x000000141614722b */ /* 0x000fe40000000016 */
[----:B--2---:R-:W-:Y:S02]  /*1230*/  DADD R6, R6, R4 ;  /* 0x0000000006067229 */ /* 0x004fe40000000004 */
[----:B0-----:R-:W-:-:S08]  /*1240*/  DADD R8, R26, R26 ;  /* 0x000000001a087229 */ /* 0x001fd0000000001a */
        /* <DEDUP_REMOVED lines=14> */
.L_x_32:
[----:B------:R-:W-:Y:S05]  /*1330*/  BSYNC.RECONVERGENT B0 ;  /* 0x0000000000007941 */ /* 0x000fea0003800200 */
.L_x_31:
[----:B------:R-:W0:Y:S02]  /*1340*/  LDCU.64 UR8, c[0x0][0x380] ;  /* 0x00007000ff0877ac */ /* 0x000e240008000a00 */
[----:B0-----:R-:W-:-:S04]  /*1350*/  IADD3 R6, P0, PT, R11, UR8, RZ ;  /* 0x000000080b067c10 */ /* 0x001fc8000ff1e0ff */
[----:B------:R-:W-:-:S05]  /*1360*/  IADD3.X R7, PT, PT, R14, UR9, RZ, P0, !PT ;  /* 0x000000090e077c10 */ /* 0x000fca00087fe4ff */
[----:B------:R0:W-:Y:S04]  /*1370*/  STG.E.64 desc[UR16][R6.64], R4 ;  /* 0x0000000406007986 */ /* 0x0001e8000c101b10 */
.L_x_28:
[----:B------:R-:W-:-:S04]  /*1380*/  ULOP3.LUT UR5, UR11, 0x1, URZ, 0xc0, !UPT ;  /* 0x000000010b057892 */ /* 0x000fc8000f8ec0ff */
[----:B------:R-:W-:-:S06]  /*1390*/  UISETP.NE.U32.AND UP0, UPT, UR5, 0x1, UPT ;  /* 0x000000010500788c */ /* 0x000fcc000bf05070 */
[----:B------:R-:W-:-:S13]  /*13a0*/  PLOP3.LUT P0, PT, PT, PT, UP0, 0x80, 0x8 ;  /* 0x000000000008781c */ /* 0x000fda0003f0f008 */
[----:B------:R-:W-:Y:S05]  /*13b0*/  @P0 EXIT ;  /* 0x000000000000094d */ /* 0x000fea0003800000 */
[----:B------:R-:W-:Y:S02]  /*13c0*/  UIMAD UR7, UR6, UR4, URZ ;  /* 0x00000004060772a4 */ /* 0x000fe4000f8e02ff */
[----:B------:R-:W-:Y:S01]  /*13d0*/  UIADD3 UR5, UPT, UPT, UR4, -0x1, URZ ;  /* 0xffffffff04057890 */ /* 0x000fe2000fffe0ff */
[----:B------:R-:W1:Y:S03]  /*13e0*/  LDCU.64 UR10, c[0x0][0x388] ;  /* 0x00007100ff0a77ac */ /* 0x000e660008000a00 */
[----:B------:R-:W-:Y:S01]  /*13f0*/  IADD3 R0, P2, PT, R2, UR7, RZ ;  /* 0x0000000702007c10 */ /* 0x000fe2000ff5e0ff */
[----:B------:R-:W-:Y:S01]  /*1400*/  IMAD.U32 R10, RZ, RZ, UR7 ;  /* 0x00000007ff0a7e24 */ /* 0x000fe2000f8e00ff */
[----:B------:R-:W-:Y:S02]  /*1410*/  UIADD3 UR8, UPT, UPT, UR6, UR7, URZ ;  /* 0x0000000706087290 */ /* 0x000fe4000fffe0ff */
[----:B------:R-:W-:-:S02]  /*1420*/  UIMAD UR5, UR6, UR5, URZ ;  /* 0x00000005060572a4 */ /* 0x000fc4000f8e02ff */
[----:B0--3--:R-:W-:Y:S02]  /*1430*/  LEA.HI.X.SX32 R5, R10, R3, 0x1, P2 ;  /* 0x000000030a057211 */ /* 0x009fe400010f0eff */
[C---:B------:R-:W-:Y:S02]  /*1440*/  IADD3 R8, P0, PT, R2.reuse, UR8, RZ ;  /* 0x0000000802087c10 */ /* 0x040fe4000ff1e0ff */
[----:B------:R-:W-:Y:S01]  /*1450*/  IADD3 R4, P1, PT, R2, UR5, RZ ;  /* 0x0000000502047c10 */ /* 0x000fe2000ff3e0ff */
[----:B------:R-:W-:Y:S02]  /*1460*/  IMAD.U32 R2, RZ, RZ, UR8 ;  /* 0x00000008ff027e24 */ /* 0x000fe4000f8e00ff */
[----:B------:R-:W-:-:S03]  /*1470*/  IMAD.U32 R6, RZ, RZ, UR5 ;  /* 0x00000005ff067e24 */ /* 0x000fc6000f8e00ff */
[-C--:B------:R-:W-:Y:S01]  /*1480*/  LEA.HI.X.SX32 R9, R2, R3.reuse, 0x1, P0 ;  /* 0x0000000302097211 */ /* 0x080fe200000f0eff */
[----:B------:R-:W-:Y:S01]  /*1490*/  IMAD.SHL.U32 R2, R0, 0x8, RZ ;  /* 0x0000000800027824 */ /* 0x000fe200078e00ff */
[----:B------:R-:W-:Y:S02]  /*14a0*/  LEA.HI.X.SX32 R7, R6, R3, 0x1, P1 ;  /* 0x0000000306077211 */ /* 0x000fe400008f0eff */
[----:B-1----:R-:W-:Y:S02]  /*14b0*/  LEA R6, P1, R4, UR10, 0x3 ;  /* 0x0000000a04067c11 */ /* 0x002fe4000f8218ff */
[----:B------:R-:W-:Y:S02]  /*14c0*/  SHF.L.U64.HI R3, R0, 0x3, R5 ;  /* 0x0000000300037819 */ /* 0x000fe40000010205 */
[----:B------:R-:W-:Y:S02]  /*14d0*/  LEA R10, P0, R8, UR10, 0x3 ;  /* 0x0000000a080a7c11 */ /* 0x000fe4000f8018ff */
[----:B------:R-:W-:-:S02]  /*14e0*/  IADD3 R14, P2, PT, R2, UR10, RZ ;  /* 0x0000000a020e7c10 */ /* 0x000fc4000ff5e0ff */
[----:B------:R-:W-:Y:S02]  /*14f0*/  LEA.HI.X R7, R4, UR11, R7, 0x3, P1 ;  /* 0x0000000b04077c11 */ /* 0x000fe400088f1c07 */
[----:B------:R-:W-:Y:S02]  /*1500*/  LEA.HI.X R11, R8, UR11, R9, 0x3, P0 ;  /* 0x0000000b080b7c11 */ /* 0x000fe400080f1c09 */
[----:B------:R-:W-:Y:S02]  /*1510*/  IADD3.X R15, PT, PT, R3, UR11, RZ, P2, !PT ;  /* 0x0000000b030f7c10 */ /* 0x000fe400097fe4ff */
[----:B------:R-:W2:Y:S04]  /*1520*/  LDG.E.64 R6, desc[UR16][R6.64] ;  /* 0x0000001006067981 */ /* 0x000ea8000c1e1b00 */
[----:B------:R-:W2:Y:S04]  /*1530*/  LDG.E.64 R4, desc[UR16][R10.64] ;  /* 0x000000100a047981 */ /* 0x000ea8000c1e1b00 */
[----:B------:R-:W3:Y:S01]  /*1540*/  LDG.E.64 R8, desc[UR16][R14.64] ;  /* 0x000000100e087981 */ /* 0x000ee2000c1e1b00 */
[----:B------:R-:W0:Y:S01]  /*1550*/  MUFU.RCP64H R17, R13 ;  /* 0x0000000d00117308 */ /* 0x000e220000001800 */
[----:B------:R-:W-:-:S06]  /*1560*/  IMAD.MOV.U32 R16, RZ, RZ, 0x1 ;  /* 0x00000001ff107424 */ /* 0x000fcc00078e00ff */
[----:B0-----:R-:W-:-:S08]  /*1570*/  DFMA R18, -R12, R16, 1 ;  /* 0x3ff000000c12742b */ /* 0x001fd00000000110 */
[----:B------:R-:W-:-:S08]  /*1580*/  DFMA R18, R18, R18, R18 ;  /* 0x000000121212722b */ /* 0x000fd00000000012 */
[----:B------:R-:W-:-:S08]  /*1590*/  DFMA R18, R16, R18, R16 ;  /* 0x000000121012722b */ /* 0x000fd00000000010 */
[----:B------:R-:W-:-:S08]  /*15a0*/  DFMA R16, -R12, R18, 1 ;  /* 0x3ff000000c10742b */ /* 0x000fd00000000112 */
[----:B------:R-:W-:Y:S01]  /*15b0*/  DFMA R18, R18, R16, R18 ;  /* 0x000000101212722b */ /* 0x000fe20000000012 */
[----:B------:R-:W-:Y:S01]  /*15c0*/  BSSY.RECONVERGENT B0, `(.L_x_33) ;  /* 0x0000011000007945 */ /* 0x000fe20003800200 */
[----:B--2---:R-:W-:Y:S02]  /*15d0*/  DADD R4, R4, R6 ;  /* 0x0000000004047229 */ /* 0x004fe40000000006 */
[----:B---3--:R-:W-:-:S08]  /*15e0*/  DADD R8, R8, R8 ;  /* 0x0000000008087229 */ /* 0x008fd00000000008 */
[----:B------:R-:W-:-:S08]  /*15f0*/  DADD R16, R4, -R8 ;  /* 0x0000000004107229 */ /* 0x000fd00000000808 */
[----:B------:R-:W-:-:S08]  /*1600*/  DMUL R4, R18, R16 ;  /* 0x0000001012047228 */ /* 0x000fd00000000000 */
[----:B------:R-:W-:-:S08]  /*1610*/  DFMA R6, -R12, R4, R16 ;  /* 0x000000040c06722b */ /* 0x000fd00000000110 */
[----:B------:R-:W-:Y:S01]  /*1620*/  DFMA R4, R18, R6, R4 ;  /* 0x000000061204722b */ /* 0x000fe20000000004 */
[----:B------:R-:W-:-:S09]  /*1630*/  FSETP.GEU.AND P1, PT, |R17|, 6.5827683646048100446e-37, PT ;  /* 0x036000001100780b */ /* 0x000fd20003f2e200 */
        /* <DEDUP_REMOVED lines=9> */
.L_x_34:
[----:B------:R-:W-:Y:S05]  /*16d0*/  BSYNC.RECONVERGENT B0 ;  /* 0x0000000000007941 */ /* 0x000fea0003800200 */
.L_x_33:
[----:B------:R-:W0:Y:S02]  /*16e0*/  LDCU.64 UR4, c[0x0][0x380] ;  /* 0x00007000ff0477ac */ /* 0x000e240008000a00 */
[----:B0-----:R-:W-:-:S04]  /*16f0*/  IADD3 R2, P0, PT, R2, UR4, RZ ;  /* 0x0000000402027c10 */ /* 0x001fc8000ff1e0ff */
[----:B------:R-:W-:-:S05]  /*1700*/  IADD3.X R3, PT, PT, R3, UR5, RZ, P0, !PT ;  /* 0x0000000503037c10 */ /* 0x000fca00087fe4ff */
[----:B------:R-:W-:Y:S01]  /*1710*/  STG.E.64 desc[UR16][R2.64], R4 ;  /* 0x0000000402007986 */ /* 0x000fe2000c101b10 */
[----:B------:R-:W-:Y:S05]  /*1720*/  EXIT ;  /* 0x000000000000794d */ /* 0x000fea0003800000 */
        .weak           $__internal_0_$__cuda_sm20_div_rn_f64_full
        .type           $__internal_0_$__cuda_sm20_div_rn_f64_full,@function
        .size           $__internal_0_$__cuda_sm20_div_rn_f64_full,(.L_x_104 - $__internal_0_$__cuda_sm20_div_rn_f64_full)
$__internal_0_$__cuda_sm20_div_rn_f64_full:
[----:B------:R-:W-:Y:S01]  /*1730*/  FSETP.GEU.AND P2, PT, |R17|, 1.469367938527859385e-39, PT ;  /* 0x001000001100780b */ /* 0x000fe20003f4e200 */
[----:B------:R-:W-:Y:S01]  /*1740*/  IMAD.MOV.U32 R22, RZ, RZ, R16 ;  /* 0x000000ffff167224 */ /* 0x000fe200078e0010 */
[C---:B------:R-:W-:Y:S01]  /*1750*/  FSETP.GEU.AND P0, PT, |R21|.reuse, 1.469367938527859385e-39, PT ;  /* 0x001000001500780b */ /* 0x040fe20003f0e200 */
[----:B------:R-:W-:Y:S01]  /*1760*/  IMAD.MOV.U32 R24, RZ, RZ, 0x1 ;  /* 0x00000001ff187424 */ /* 0x000fe200078e00ff */
[----:B------:R-:W-:Y:S01]  /*1770*/  LOP3.LUT R18, R21, 0x800fffff, RZ, 0xc0, !PT ;  /* 0x800fffff15127812 */ /* 0x000fe200078ec0ff */
[----:B------:R-:W-:Y:S01]  /*1780*/  BSSY.RECONVERGENT B1, `(.L_x_35) ;  /* 0x0000052000017945 */ /* 0x000fe20003800200 */
[----:B------:R-:W-:Y:S02]  /*1790*/  LOP3.LUT R7, R17, 0x7ff00000, RZ, 0xc0, !PT ;  /* 0x7ff0000011077812 */ /* 0x000fe400078ec0ff */
[----:B------:R-:W-:Y:S01]  /*17a0*/  LOP3.LUT R19, R18, 0x3ff00000, RZ, 0xfc, !PT ;  /* 0x3ff0000012137812 */ /* 0x000fe200078efcff */
[----:B------:R-:W-:Y:S01]  /*17b0*/  IMAD.MOV.U32 R18, RZ, RZ, R20 ;  /* 0x000000ffff127224 */ /* 0x000fe200078e0014 */
[----:B------:R-:W-:-:S03]  /*17c0*/  LOP3.LUT R28, R21, 0x7ff00000, RZ, 0xc0, !PT ;  /* 0x7ff00000151c7812 */ /* 0x000fc600078ec0ff */
[----:B------:R-:W-:Y:S01]  /*17d0*/  @!P2 LOP3.LUT R8, R21, 0x7ff00000, RZ, 0xc0, !PT ;  /* 0x7ff000001508a812 */ /* 0x000fe200078ec0ff */
[----:B------:R-:W-:Y:S01]  /*17e0*/  @!P2 IMAD.MOV.U32 R32, RZ, RZ, RZ ;  /* 0x000000ffff20a224 */ /* 0x000fe200078e00ff */
[----:B------:R-:W-:Y:S01]  /*17f0*/  @!P0 DMUL R18, R20, 8.98846567431157953865e+307 ;  /* 0x7fe0000014128828 */ /* 0x000fe20000000000 */
[C---:B------:R-:W-:Y:S02]  /*1800*/  ISETP.GE.U32.AND P1, PT, R7.reuse, R28, PT ;  /* 0x0000001c0700720c */ /* 0x040fe40003f26070 */
[----:B------:R-:W-:Y:S01]  /*1810*/  @!P2 ISETP.GE.U32.AND P3, PT, R7, R8, PT ;  /* 0x000000080700a20c */ /* 0x000fe20003f66070 */
[----:B------:R-:W-:Y:S02]  /*1820*/  IMAD.MOV.U32 R8, RZ, RZ, 0x1ca00000 ;  /* 0x1ca00000ff087424 */ /* 0x000fe400078e00ff */
[----:B------:R-:W0:Y:S03]  /*1830*/  MUFU.RCP64H R25, R19 ;  /* 0x0000001300197308 */ /* 0x000e260000001800 */
[----:B------:R-:W-:-:S02]  /*1840*/  @!P2 SEL R9, R8, 0x63400000, !P3 ;  /* 0x634000000809a807 */ /* 0x000fc40005800000 */
[----:B------:R-:W-:Y:S02]  /*1850*/  SEL R23, R8, 0x63400000, !P1 ;  /* 0x6340000008177807 */ /* 0x000fe40004800000 */
[--C-:B------:R-:W-:Y:S02]  /*1860*/  @!P2 LOP3.LUT R9, R9, 0x80000000, R17.reuse, 0xf8, !PT ;  /* 0x800000000909a812 */ /* 0x100fe400078ef811 */
[----:B------:R-:W-:Y:S02]  /*1870*/  LOP3.LUT R23, R23, 0x800fffff, R17, 0xf8, !PT ;  /* 0x800fffff17177812 */ /* 0x000fe400078ef811 */
[----:B------:R-:W-:Y:S01]  /*1880*/  @!P2 LOP3.LUT R33, R9, 0x100000, RZ, 0xfc, !PT ;  /* 0x001000000921a812 */ /* 0x000fe200078efcff */
[----:B------:R-:W-:Y:S01]  /*1890*/  IMAD.MOV.U32 R9, RZ, RZ, R7 ;  /* 0x000000ffff097224 */ /* 0x000fe200078e0007 */
[----:B------:R-:W-:-:S04]  /*18a0*/  @!P0 LOP3.LUT R28, R19, 0x7ff00000, RZ, 0xc0, !PT ;  /* 0x7ff00000131c8812 */ /* 0x000fc800078ec0ff */
[----:B------:R-:W-:Y:S02]  /*18b0*/  @!P2 DFMA R22, R22, 2, -R32 ;  /* 0x400000001616a82b */ /* 0x000fe40000000820 */
[----:B0-----:R-:W-:-:S08]  /*18c0*/  DFMA R32, R24, -R18, 1 ;  /* 0x3ff000001820742b */ /* 0x001fd00000000812 */
[----:B------:R-:W-:Y:S01]  /*18d0*/  DFMA R32, R32, R32, R32 ;  /* 0x000000202020722b */ /* 0x000fe20000000020 */
[----:B------:R-:W-:-:S05]  /*18e0*/  @!P2 LOP3.LUT R9, R23, 0x7ff00000, RZ, 0xc0, !PT ;  /* 0x7ff000001709a812 */ /* 0x000fca00078ec0ff */
[----:B------:R-:W-:Y:S02]  /*18f0*/  VIADD R29, R9, 0xffffffff ;  /* 0xffffffff091d7836 */ /* 0x000fe40000000000 */
[----:B------:R-:W-:-:S03]  /*1900*/  DFMA R24, R24, R32, R24 ;  /* 0x000000201818722b */ /* 0x000fc60000000018 */
[----:B------:R-:W-:Y:S01]  /*1910*/  ISETP.GT.U32.AND P0, PT, R29, 0x7feffffe, PT ;  /* 0x7feffffe1d00780c */ /* 0x000fe20003f04070 */
[----:B------:R-:W-:-:S04]  /*1920*/  VIADD R29, R28, 0xffffffff ;  /* 0xffffffff1c1d7836 */ /* 0x000fc80000000000 */
[----:B------:R-:W-:Y:S01]  /*1930*/  DFMA R34, R24, -R18, 1 ;  /* 0x3ff000001822742b */ /* 0x000fe20000000812 */
[----:B------:R-:W-:-:S07]  /*1940*/  ISETP.GT.U32.OR P0, PT, R29, 0x7feffffe, P0 ;  /* 0x7feffffe1d00780c */ /* 0x000fce0000704470 */
[----:B------:R-:W-:-:S08]  /*1950*/  DFMA R34, R24, R34, R24 ;  /* 0x000000221822722b */ /* 0x000fd00000000018 */
[----:B------:R-:W-:-:S08]  /*1960*/  DMUL R32, R34, R22 ;  /* 0x0000001622207228 */ /* 0x000fd00000000000 */
[----:B------:R-:W-:-:S08]  /*1970*/  DFMA R24, R32, -R18, R22 ;  /* 0x800000122018722b */ /* 0x000fd00000000016 */
[----:B------:R-:W-:Y:S01]  /*1980*/  DFMA R24, R34, R24, R32 ;  /* 0x000000182218722b */ /* 0x000fe20000000020 */
[----:B------:R-:W-:Y:S10]  /*1990*/  @P0 BRA `(.L_x_36) ;  /* 0x00000000006c0947 */ /* 0x000ff40003800000 */
[----:B------:R-:W-:-:S04]  /*19a0*/  LOP3.LUT R16, R21, 0x7ff00000, RZ, 0xc0, !PT ;  /* 0x7ff0000015107812 */ /* 0x000fc800078ec0ff */
[CC--:B------:R-:W-:Y:S02]  /*19b0*/  VIADDMNMX R9, R7.reuse, -R16.reuse, 0xb9600000, !PT ;  /* 0xb960000007097446 */ /* 0x0c0fe40007800910 */
[----:B------:R-:W-:Y:S01]  /*19c0*/  ISETP.GE.U32.AND P0, PT, R7, R16, PT ;  /* 0x000000100700720c */ /* 0x000fe20003f06070 */
[----:B------:R-:W-:Y:S01]  /*19d0*/  IMAD.MOV.U32 R16, RZ, RZ, RZ ;  /* 0x000000ffff107224 */ /* 0x000fe200078e00ff */
[----:B------:R-:W-:Y:S02]  /*19e0*/  VIMNMX R9, PT, PT, R9, 0x46a00000, PT ;  /* 0x46a0000009097848 */ /* 0x000fe40003fe0100 */
[----:B------:R-:W-:-:S05]  /*19f0*/  SEL R8, R8, 0x63400000, !P0 ;  /* 0x6340000008087807 */ /* 0x000fca0004000000 */
[----:B------:R-:W-:-:S04]  /*1a00*/  IMAD.IADD R8, R9, 0x1, -R8 ;  /* 0x0000000109087824 */ /* 0x000fc800078e0a08 */
[----:B------:R-:W-:-:S06]  /*1a10*/  VIADD R17, R8, 0x7fe00000 ;  /* 0x7fe0000008117836 */ /* 0x000fcc0000000000 */
[----:B------:R-:W-:-:S10]  /*1a20*/  DMUL R32, R24, R16 ;  /* 0x0000001018207228 */ /* 0x000fd40000000000 */
[----:B------:R-:W-:-:S13]  /*1a30*/  FSETP.GTU.AND P0, PT, |R33|, 1.469367938527859385e-39, PT ;  /* 0x001000002100780b */ /* 0x000fda0003f0c200 */
[----:B------:R-:W-:Y:S05]  /*1a40*/  @P0 BRA `(.L_x_37) ;  /* 0x0000000000940947 */ /* 0x000fea0003800000 */
[----:B------:R-:W-:-:S06]  /*1a50*/  DFMA R18, R24, -R18, R22 ;  /* 0x800000121812722b */ /* 0x000fcc0000000016 */
[----:B------:R-:W-:-:S04]  /*1a60*/  IMAD.MOV.U32 R18, RZ, RZ, RZ ;  /* 0x000000ffff127224 */ /* 0x000fc800078e00ff */
[C---:B------:R-:W-:Y:S02]  /*1a70*/  FSETP.NEU.AND P0, PT, R19.reuse, RZ, PT ;  /* 0x000000ff1300720b */ /* 0x040fe40003f0d000 */
[----:B------:R-:W-:-:S04]  /*1a80*/  LOP3.LUT R20, R19, 0x80000000, R21, 0x48, !PT ;  /* 0x8000000013147812 */ /* 0x000fc800078e4815 */
[----:B------:R-:W-:-:S07]  /*1a90*/  LOP3.LUT R19, R20, R17, RZ, 0xfc, !PT ;  /* 0x0000001114137212 */ /* 0x000fce00078efcff */
[----:B------:R-:W-:Y:S05]  /*1aa0*/  @!P0 BRA `(.L_x_37) ;  /* 0x00000000007c8947 */ /* 0x000fea0003800000 */
[----:B------:R-:W-:Y:S01]  /*1ab0*/  IMAD.MOV R17, RZ, RZ, -R8 ;  /* 0x000000ffff117224 */ /* 0x000fe200078e0a08 */
[----:B------:R-:W-:Y:S01]  /*1ac0*/  IADD3 R7, PT, PT, -R8, -0x43300000, RZ ;  /* 0xbcd0000008077810 */ /* 0x000fe20007ffe1ff */
[----:B------:R-:W-:-:S06]  /*1ad0*/  IMAD.MOV.U32 R16, RZ, RZ, RZ ;  /* 0x000000ffff107224 */ /* 0x000fcc00078e00ff */
[----:B------:R-:W-:Y:S02]  /*1ae0*/  DFMA R16, R32, -R16, R24 ;  /* 0x800000102010722b */ /* 0x000fe40000000018 */
[----:B------:R-:W-:-:S08]  /*1af0*/  DMUL.RP R24, R24, R18 ;  /* 0x0000001218187228 */ /* 0x000fd00000008000 */
[----:B------:R-:W-:Y:S02]  /*1b00*/  FSETP.NEU.AND P0, PT, |R17|, R7, PT ;  /* 0x000000071100720b */ /* 0x000fe40003f0d200 */
[----:B------:R-:W-:Y:S02]  /*1b10*/  LOP3.LUT R7, R25, R20, RZ, 0x3c, !PT ;  /* 0x0000001419077212 */ /* 0x000fe400078e3cff */
[----:B------:R-:W-:Y:S02]  /*1b20*/  FSEL R32, R24, R32, !P0 ;  /* 0x0000002018207208 */ /* 0x000fe40004000000 */
[----:B------:R-:W-:Y:S01]  /*1b30*/  FSEL R33, R7, R33, !P0 ;  /* 0x0000002107217208 */ /* 0x000fe20004000000 */
[----:B------:R-:W-:Y:S06]  /*1b40*/  BRA `(.L_x_37) ;  /* 0x0000000000547947 */ /* 0x000fec0003800000 */
.L_x_36:
[----:B------:R-:W-:-:S14]  /*1b50*/  DSETP.NAN.AND P0, PT, R16, R16, PT ;  /* 0x000000101000722a */ /* 0x000fdc0003f08000 */
[----:B------:R-:W-:Y:S05]  /*1b60*/  @P0 BRA `(.L_x_38) ;  /* 0x0000000000440947 */ /* 0x000fea0003800000 */
[----:B------:R-:W-:-:S14]  /*1b70*/  DSETP.NAN.AND P0, PT, R20, R20, PT ;  /* 0x000000141400722a */ /* 0x000fdc0003f08000 */
[----:B------:R-:W-:Y:S05]  /*1b80*/  @P0 BRA `(.L_x_39) ;  /* 0x0000000000300947 */ /* 0x000fea0003800000 */
[----:B------:R-:W-:Y:S01]  /*1b90*/  ISETP.NE.AND P0, PT, R9, R28, PT ;  /* 0x0000001c0900720c */ /* 0x000fe20003f05270 */
[----:B------:R-:W-:Y:S02]  /*1ba0*/  IMAD.MOV.U32 R32, RZ, RZ, 0x0 ;  /* 0x00000000ff207424 */ /* 0x000fe400078e00ff */
[----:B------:R-:W-:-:S10]  /*1bb0*/  IMAD.MOV.U32 R33, RZ, RZ, -0x80000 ;  /* 0xfff80000ff217424 */ /* 0x000fd400078e00ff */
[----:B------:R-:W-:Y:S05]  /*1bc0*/  @!P0 BRA `(.L_x_37) ;  /* 0x0000000000348947 */ /* 0x000fea0003800000 */
[----:B------:R-:W-:Y:S02]  /*1bd0*/  ISETP.NE.AND P0, PT, R9, 0x7ff00000, PT ;  /* 0x7ff000000900780c */ /* 0x000fe40003f05270 */
[----:B------:R-:W-:Y:S02]  /*1be0*/  LOP3.LUT R33, R17, 0x80000000, R21, 0x48, !PT ;  /* 0x8000000011217812 */ /* 0x000fe400078e4815 */
[----:B------:R-:W-:-:S13]  /*1bf0*/  ISETP.EQ.OR P0, PT, R28, RZ, !P0 ;  /* 0x000000ff1c00720c */ /* 0x000fda0004702670 */
[----:B------:R-:W-:Y:S01]  /*1c00*/  @P0 LOP3.LUT R7, R33, 0x7ff00000, RZ, 0xfc, !PT ;  /* 0x7ff0000021070812 */ /* 0x000fe200078efcff */
[----:B------:R-:W-:Y:S02]  /*1c10*/  @!P0 IMAD.MOV.U32 R32, RZ, RZ, RZ ;  /* 0x000000ffff208224 */ /* 0x000fe400078e00ff */
[----:B------:R-:W-:Y:S02]  /*1c20*/  @P0 IMAD.MOV.U32 R32, RZ, RZ, RZ ;  /* 0x000000ffff200224 */ /* 0x000fe400078e00ff */
[----:B------:R-:W-:Y:S01]  /*1c30*/  @P0 IMAD.MOV.U32 R33, RZ, RZ, R7 ;  /* 0x000000ffff210224 */ /* 0x000fe200078e0007 */
[----:B------:R-:W-:Y:S06]  /*1c40*/  BRA `(.L_x_37) ;  /* 0x0000000000147947 */ /* 0x000fec0003800000 */
.L_x_39:
[----:B------:R-:W-:Y:S01]  /*1c50*/  LOP3.LUT R33, R21, 0x80000, RZ, 0xfc, !PT ;  /* 0x0008000015217812 */ /* 0x000fe200078efcff */
[----:B------:R-:W-:Y:S01]  /*1c60*/  IMAD.MOV.U32 R32, RZ, RZ, R20 ;  /* 0x000000ffff207224 */ /* 0x000fe200078e0014 */
[----:B------:R-:W-:Y:S06]  /*1c70*/  BRA `(.L_x_37) ;  /* 0x0000000000087947 */ /* 0x000fec0003800000 */
.L_x_38:
[----:B------:R-:W-:Y:S01]  /*1c80*/  LOP3.LUT R33, R17, 0x80000, RZ, 0xfc, !PT ;  /* 0x0008000011217812 */ /* 0x000fe200078efcff */
[----:B------:R-:W-:-:S07]  /*1c90*/  IMAD.MOV.U32 R32, RZ, RZ, R16 ;  /* 0x000000ffff207224 */ /* 0x000fce00078e0010 */
.L_x_37:
[----:B------:R-:W-:Y:S05]  /*1ca0*/  BSYNC.RECONVERGENT B1 ;  /* 0x0000000000017941 */ /* 0x000fea0003800200 */
.L_x_35:
[----:B------:R-:W-:Y:S02]  /*1cb0*/  IMAD.MOV.U32 R8, RZ, RZ, R0 ;  /* 0x000000ffff087224 */ /* 0x000fe400078e0000 */
[----:B------:R-:W-:-:S04]  /*1cc0*/  IMAD.MOV.U32 R9, RZ, RZ, 0x0 ;  /* 0x00000000ff097424 */ /* 0x000fc800078e00ff */
[----:B------:R-:W-:Y:S05]  /*1cd0*/  RET.REL.NODEC R8 `(_Z3DDZPdS_iiid) ;  /* 0xffffffe008c87950 */ /* 0x000fea0003c3ffff */
.L_x_40:
        /* <DEDUP_REMOVED lines=10> */
.L_x_104:


//--------------------- .text._Z3DDYPdS_iiid      --------------------------
	.section	.text._Z3DDYPdS_iiid,"ax",@progbits
	.align	128
        .global         _Z3DDYPdS_iiid
        .type           _Z3DDYPdS_iiid,@function
        .size           _Z3DDYPdS_iiid,(.L_x_105 - _Z3DDYPdS_iiid)
        .other          _Z3DDYPdS_iiid,@"STO_CUDA_ENTRY STV_DEFAULT"
_Z3DDYPdS_iiid:
.text._Z3DDYPdS_iiid:
[----:B------:R-:W-:Y:S01]  /*0000*/  LDC R1, c[0x0][0x37c] ;  /* 0x0000df00ff017b82 */ /* 0x000fe20000000800 */
[----:B------:R-:W0:Y:S02]  /*0010*/  LDCU UR6, c[0x0][0x394] ;  /* 0x00007280ff0677ac */ /* 0x000e240008000800 */
[----:B0-----:R-:W-:-:S06]  /*0020*/  UISETP.GE.AND UP0, UPT, UR6, 0x3, UPT ;  /* 0x000000030600788c */ /* 0x001fcc000bf06270 */
[----:B------:R-:W-:-:S13]  /*0030*/  PLOP3.LUT P0, PT, PT, PT, UP0, 0x80, 0x8 ;  /* 0x000000000008781c */ /* 0x000fda0003f0f008 */
[----:B------:R-:W-:Y:S05]  /*0040*/  @!P0 EXIT ;  /* 0x000000000000894d */ /* 0x000fea0003800000 */
[----:B------:R-:W0:Y:S01]  /*0050*/  S2R R2, SR_TID.X ;  /* 0x0000000000027919 */ /* 0x000e220000002100 */
[----:B------:R-:W1:Y:S01]  /*0060*/  S2UR UR4, SR_CTAID.X ;  /* 0x00000000000479c3 */ /* 0x000e620000002500 */
[----:B------:R-:W1:Y:S01]  /*0070*/  LDCU UR8, c[0x0][0x390] ;  /* 0x00007200ff0877ac */ /* 0x000e620008000800 */
[----:B------:R-:W-:Y:S01]  /*0080*/  IMAD.U32 R3, RZ, RZ, UR6 ;  /* 0x00000006ff037e24 */ /* 0x000fe2000f8e00ff */
[----:B------:R-:W-:Y:S01]  /*0090*/  UIADD3 UR5, UPT, UPT, UR6, -0x3, URZ ;  /* 0xfffffffd06057890 */ /* 0x000fe2000fffe0ff */
[----:B------:R-:W2:Y:S04]  /*00a0*/  LDCU.64 UR14, c[0x0][0x358] ;  /* 0x00006b00ff0e77ac */ /* 0x000ea80008000a00 */
[----:B------:R-:W3:Y:S01]  /*00b0*/  LDC.64 R12, c[0x0][0x3a0] ;  /* 0x0000e800ff0c7b82 */ /* 0x000ee20000000a00 */
[----:B------:R-:W-:-:S03]  /*00c0*/  UISETP.GE.U32.AND UP0, UPT, UR5, 0x3, UPT ;  /* 0x000000030500788c */ /* 0x000fc6000bf06070 */
[----:B------:R-:W-:Y:S01]  /*00d0*/  UMOV UR5, 0x1 ;  /* 0x0000000100057882 */ /* 0x000fe20000000000 */
[----:B-1----:R-:W-:Y:S02]  /*00e0*/  UIMAD UR4, UR4, UR8, UR8 ;  /* 0x00000008040472a4 */ /* 0x002fe4000f8e0208 */
[----:B0-----:R-:W-:Y:S01]  /*00f0*/  VIADD R2, R2, UR8 ;  /* 0x0000000802027c36 */ /* 0x001fe20008000000 */
[----:B---3--:R-:W-:-:S03]  /*0100*/  DMUL R12, R12, R12 ;  /* 0x0000000c0c0c7228 */ /* 0x008fc60000000000 */
[----:B------:R-:W-:-:S05]  /*0110*/  IMAD R2, R3, UR4, R2 ;  /* 0x0000000403027c24 */ /* 0x000fca000f8e0202 */
[----:B------:R-:W-:Y:S01]  /*0120*/  SHF.R.S32.HI R3, RZ, 0x1f, R2 ;  /* 0x0000001fff037819 */ /* 0x000fe20000011402 */
[----:B--2---:R-:W-:Y:S06]  /*0130*/  BRA.U !UP0, `(.L_x_41) ;  /* 0x0000000908fc7547 */ /* 0x004fec000b800000 */
[----:B------:R-:W-:Y:S02]  /*0140*/  UIADD3 UR4, UPT, UPT, UR6, -0x2, URZ ;  /* 0xfffffffe06047890 */ /* 0x000fe4000fffe0ff */
[----:B------:R-:W-:Y:S02]  /*0150*/  USHF.L.U32 UR6, UR8, 0x2, URZ ;  /* 0x0000000208067899 */ /* 0x000fe400080006ff */
[----:B------:R-:W-:Y:S02]  /*0160*/  ULOP3.LUT UR4, UR4, 0xfffffffc, URZ, 0xc0, !UPT ;  /* 0xfffffffc04047892 */ /* 0x000fe4000f8ec0ff */
[----:B------:R-:W-:Y:S02]  /*0170*/  UIMAD UR10, UR8, 0x3, URZ ;  /* 0x00000003080a78a4 */ /* 0x000fe4000f8e02ff */
[----:B------:R-:W-:Y:S02]  /*0180*/  UIMAD UR11, UR8, 0x5, URZ ;  /* 0x00000005080b78a4 */ /* 0x000fe4000f8e02ff */
[----:B------:R-:W-:Y:S01]  /*0190*/  UIADD3 UR7, UPT, UPT, -UR4, URZ, URZ ;  /* 0x000000ff04077290 */ /* 0x000fe2000fffe1ff */
[----:B------:R-:W0:Y:S01]  /*01a0*/  LDCU UR12, c[0x0][0x390] ;  /* 0x00007200ff0c77ac */ /* 0x000e220008000800 */
[----:B------:R-:W1:Y:S01]  /*01b0*/  LDCU.64 UR16, c[0x0][0x388] ;  /* 0x00007100ff1077ac */ /* 0x000e620008000a00 */
[----:B------:R-:W2:Y:S01]  /*01c0*/  LDCU.64 UR18, c[0x0][0x380] ;  /* 0x00007000ff1277ac */ /* 0x000ea20008000a00 */
[----:B------:R-:W3:Y:S01]  /*01d0*/  LDCU.128 UR20, c[0x0][0x380] ;  /* 0x00007000ff1477ac */ /* 0x000ee20008000c00 */
[----:B------:R-:W-:Y:S01]  /*01e0*/  USHF.L.U32 UR8, UR8, 0x1, URZ ;  /* 0x0000000108087899 */ /* 0x000fe200080006ff */
[----:B------:R-:W-:Y:S01]  /*01f0*/  UMOV UR4, URZ ;  /* 0x000000ff00047c82 */ /* 0x000fe20008000000 */
[----:B------:R-:W-:Y:S01]  /*0200*/  UMOV UR5, URZ ;  /* 0x000000ff00057c82 */ /* 0x000fe20008000000 */
[----:B------:R-:W-:-:S09]  /*0210*/  UMOV UR9, UR6 ;  /* 0x0000000600097c82 */ /* 0x000fd20008000000 */
.L_x_50:
[----:B------:R-:W-:Y:S01]  /*0220*/  IMAD.U32 R0, RZ, RZ, UR8 ;  /* 0x00000008ff007e24 */ /* 0x000fe2000f8e00ff */
[C---:B------:R-:W-:Y:S01]  /*0230*/  IADD3 R30, P0, PT, R2.reuse, UR8, RZ ;  /* 0x00000008021e7c10 */ /* 0x040fe2000ff1e0ff */
[----:B0---4-:R-:W-:Y:S01]  /*0240*/  IMAD.U32 R4, RZ, RZ, UR12 ;  /* 0x0000000cff047e24 */ /* 0x011fe2000f8e00ff */
        /* <DEDUP_REMOVED lines=9> */
[----:B-1----:R-:W-:Y:S02]  /*02e0*/  LEA R16, P1, R5, UR16, 0x3 ;  /* 0x0000001005107c11 */ /* 0x002fe4000f8218ff */
[----:B------:R-:W-:Y:S02]  /*02f0*/  SHF.L.U64.HI R15, R15, 0x3, R0 ;  /* 0x000000030f0f7819 */ /* 0x000fe40000010200 */
[----:B------:R-:W-:Y:S02]  /*0300*/  IADD3 R10, P0, PT, R30, UR16, RZ ;  /* 0x000000101e0a7c10 */ /* 0x000fe4000ff1e0ff */
[----:B------:R-:W-:Y:S02]  /*0310*/  IADD3 R26, P2, PT, R6, UR16, RZ ;  /* 0x00000010061a7c10 */ /* 0x000fe4000ff5e0ff */
[----:B------:R-:W-:Y:S02]  /*0320*/  LEA.HI.X R17, R5, UR17, R8, 0x3, P1 ;  /* 0x0000001105117c11 */ /* 0x000fe400088f1c08 */
[----:B------:R-:W-:-:S02]  /*0330*/  IADD3.X R11, PT, PT, R4, UR17, RZ, P0, !PT ;  /* 0x00000011040b7c10 */ /* 0x000fc400087fe4ff */
[----:B------:R-:W-:Y:S02]  /*0340*/  IADD3.X R27, PT, PT, R15, UR17, RZ, P2, !PT ;  /* 0x000000110f1b7c10 */ /* 0x000fe400097fe4ff */
[----:B------:R-:W4:Y:S04]  /*0350*/  LDG.E.64 R16, desc[UR14][R16.64] ;  /* 0x0000000e10107981 */ /* 0x000f28000c1e1b00 */
[----:B------:R-:W4:Y:S04]  /*0360*/  LDG.E.64 R8, desc[UR14][R10.64] ;  /* 0x0000000e0a087981 */ /* 0x000f28000c1e1b00 */
[----:B------:R-:W5:Y:S01]  /*0370*/  LDG.E.64 R18, desc[UR14][R26.64] ;  /* 0x0000000e1a127981 */ /* 0x000f62000c1e1b00 */
        /* <DEDUP_REMOVED lines=8> */
[----:B----4-:R-:W-:Y:S02]  /*0400*/  DADD R8, R8, R16 ;  /* 0x0000000008087229 */ /* 0x010fe40000000010 */
[----:B-----5:R-:W-:-:S08]  /*0410*/  DADD R18, R18, R18 ;  /* 0x0000000012127229 */ /* 0x020fd00000000012 */
        /* <DEDUP_REMOVED lines=13> */
[----:B--23--:R-:W-:Y:S05]  /*04f0*/  CALL.REL.NOINC `($__internal_1_$__cuda_sm20_div_rn_f64_full) ;  /* 0x0000001000907944 */ /* 0x00cfea0003c00000 */
[----:B------:R-:W-:Y:S02]  /*0500*/  IMAD.MOV.U32 R8, RZ, RZ, R32 ;  /* 0x000000ffff087224 */ /* 0x000fe400078e0020 */
[----:B------:R-:W-:-:S07]  /*0510*/  IMAD.MOV.U32 R9, RZ, RZ, R33 ;  /* 0x000000ffff097224 */ /* 0x000fce00078e0021 */
.L_x_43:
[----:B--23--:R-:W-:Y:S05]  /*0520*/  BSYNC.RECONVERGENT B0 ;  /* 0x0000000000007941 */ /* 0x00cfea0003800200 */
.L_x_42:
        /* <DEDUP_REMOVED lines=36> */
[----:B------:R-:W-:Y:S05]  /*0770*/  CALL.REL.NOINC `($__internal_1_$__cuda_sm20_div_rn_f64_full) ;  /* 0x0000000c00f07944 */ /* 0x000fea0003c00000 */
[----:B------:R-:W-:Y:S02]  /*0780*/  IMAD.MOV.U32 R8, RZ, RZ, R32 ;  /* 0x000000ffff087224 */ /* 0x000fe400078e0020 */
[----:B------:R-:W-:-:S07]  /*0790*/  IMAD.MOV.U32 R9, RZ, RZ, R33 ;  /* 0x000000ffff097224 */ /* 0x000fce00078e0021 */
.L_x_45:
[----:B------:R-:W-:Y:S05]  /*07a0*/  BSYNC.RECONVERGENT B0 ;  /* 0x0000000000007941 */ /* 0x000fea0003800200 */
.L_x_44:
        /* <DEDUP_REMOVED lines=34> */
[----:B------:R-:W-:Y:S05]  /*09d0*/  CALL.REL.NOINC `($__internal_1_$__cuda_sm20_div_rn_f64_full) ;  /* 0x0000000c00587944 */ /* 0x000fea0003c00000 */
[----:B------:R-:W-:Y:S02]  /*09e0*/  IMAD.MOV.U32 R8, RZ, RZ, R32 ;  /* 0x000000ffff087224 */ /* 0x000fe400078e0020 */
[----:B------:R-:W-:-:S07]  /*09f0*/  IMAD.MOV.U32 R9, RZ, RZ, R33 ;  /* 0x000000ffff097224 */ /* 0x000fce00078e0021 */
.L_x_47:
[----:B------:R-:W-:Y:S05]  /*0a00*/  BSYNC.RECONVERGENT B0 ;  /* 0x0000000000007941 */ /* 0x000fea0003800200 */
.L_x_46:
        /* <DEDUP_REMOVED lines=32> */
[----:B------:R-:W-:Y:S05]  /*0c10*/  CALL.REL.NOINC `($__internal_1_$__cuda_sm20_div_rn_f64_full) ;  /* 0x0000000800c87944 */ /* 0x000fea0003c00000 */
[----:B------:R-:W-:Y:S02]  /*0c20*/  IMAD.MOV.U32 R4, RZ, RZ, R32 ;  /* 0x000000ffff047224 */ /* 0x000fe400078e0020 */
[----:B------:R-:W-:-:S07]  /*0c30*/  IMAD.MOV.U32 R5, RZ, RZ, R33 ;  /* 0x000000ffff057224 */ /* 0x000fce00078e0021 */
.L_x_49:
[----:B------:R-:W-:Y:S05]  /*0c40*/  BSYNC.RECONVERGENT B0 ;  /* 0x0000000000007941 */ /* 0x000fea0003800200 */
.L_x_48:
[----:B------:R-:W-:Y:S01]  /*0c50*/  IADD3 R6, P0, PT, R31, UR18, RZ ;  /* 0x000000121f067c10 */ /* 0x000fe2000ff1e0ff */
[----:B------:R-:W-:Y:S02]  /*0c60*/  UIADD3 UR7, UPT, UPT, UR7, 0x4, URZ ;  /* 0x0000000407077890 */ /* 0x000fe4000fffe0ff */
[----:B------:R-:W-:Y:S01]  /*0c70*/  UIADD3 UR5, UPT, UPT, UR5, 0x4, URZ ;  /* 0x0000000405057890 */ /* 0x000fe2000fffe0ff */
[----:B------:R-:W-:Y:S01]  /*0c80*/  IADD3.X R7, PT, PT, R30, UR19, RZ, P0, !PT ;  /* 0x000000131e077c10 */ /* 0x000fe200087fe4ff */
[----:B------:R-:W-:Y:S02]  /*0c90*/  UISETP.NE.AND UP0, UPT, UR7, URZ, UPT ;  /* 0x000000ff0700728c */ /* 0x000fe4000bf05270 */
[----:B------:R-:W-:Y:S02]  /*0ca0*/  UIADD3 UR10, UPT, UPT, UR6, UR10, URZ ;  /* 0x0000000a060a7290 */ /* 0x000fe4000fffe0ff */
[----:B------:R4:W-:Y:S01]  /*0cb0*/  STG.E.64 desc[UR14][R6.64], R4 ;  /* 0x0000000406007986 */ /* 0x0009e2000c101b0e */
[----:B------:R-:W-:-:S02]  /*0cc0*/  UIADD3 UR9, UPT, UPT, UR6, UR9, URZ ;  /* 0x0000000906097290 */ /* 0x000fc4000fffe0ff */
[----:B------:R-:W-:Y:S02]  /*0cd0*/  UIADD3 UR11, UPT, UPT, UR6, UR11, URZ ;  /* 0x0000000b060b7290 */ /* 0x000fe4000fffe0ff */
[----:B------:R-:W-:Y:S02]  /*0ce0*/  UIADD3 UR12, UPT, UPT, UR6, UR12, URZ ;  /* 0x0000000c060c7290 */ /* 0x000fe4000fffe0ff */
[----:B------:R-:W-:Y:S02]  /*0cf0*/  UIADD3 UR4, UPT, UPT, UR6, UR4, URZ ;  /* 0x0000000406047290 */ /* 0x000fe4000fffe0ff */
[----:B------:R-:W-:Y:S01]  /*0d00*/  UIADD3 UR8, UPT, UPT, UR6, UR8, URZ ;  /* 0x0000000806087290 */ /* 0x000fe2000fffe0ff */
[----:B------:R-:W-:Y:S11]  /*0d10*/  BRA.U UP0, `(.L_x_50) ;  /* 0xfffffff500407547 */ /* 0x000ff6000b83ffff */
[----:B------:R-:W-:-:S12]  /*0d20*/  UIADD3 UR5, UPT, UPT, UR5, 0x1, URZ ;  /* 0x0000000105057890 */ /* 0x000fd8000fffe0ff */
.L_x_41:
[----:B------:R-:W0:Y:S02]  /*0d30*/  LDC R0, c[0x0][0x394] ;  /* 0x0000e500ff007b82 */ /* 0x000e240000000800 */
[----:B0-----:R-:W-:-:S05]  /*0d40*/  VIADD R0, R0, 0xfffffffe ;  /* 0xfffffffe00007836 */ /* 0x001fca0000000000 */
[----:B------:R-:W-:-:S13]  /*0d50*/  LOP3.LUT P0, R0, R0, 0x3, RZ, 0xc0, !PT ;  /* 0x0000000300007812 */ /* 0x000fda000780c0ff */
[----:B------:R-:W-:Y:S05]  /*0d60*/  @!P0 EXIT ;  /* 0x000000000000894d */ /* 0x000fea0003800000 */
[----:B------:R-:W-:-:S13]  /*0d70*/  ISETP.NE.AND P0, PT, R0, 0x1, PT ;  /* 0x000000010000780c */ /* 0x000fda0003f05270 */
[----:B------:R-:W-:Y:S05]  /*0d80*/  @!P0 BRA `(.L_x_51) ;  /* 0x0000000400888947 */ /* 0x000fea0003800000 */
[----:B------:R-:W0:Y:S01]  /*0d90*/  LDCU UR7, c[0x0][0x390] ;  /* 0x00007200ff0777ac */ /* 0x000e220008000800 */
[----:B------:R-:W-:Y:S01]  /*0da0*/  UIADD3 UR4, UPT, UPT, UR5, -0x1, URZ ;  /* 0xffffffff05047890 */ /* 0x000fe2000fffe0ff */
[----:B------:R-:W1:Y:S01]  /*0db0*/  LDCU.64 UR10, c[0x0][0x388] ;  /* 0x00007100ff0a77ac */ /* 0x000e620008000a00 */
[----:B0-----:R-:W-:Y:S02]  /*0dc0*/  UIMAD UR8, UR5, UR7, URZ ;  /* 0x00000007050872a4 */ /* 0x001fe4000f8e02ff */
[----:B------:R-:W-:Y:S02]  /*0dd0*/  UIMAD UR6, UR4, UR7, URZ ;  /* 0x00000007040672a4 */ /* 0x000fe4000f8e02ff */
[----:B------:R-:W-:Y:S02]  /*0de0*/  UIADD3 UR4, UPT, UPT, UR8, UR7, URZ ;  /* 0x0000000708047290 */ /* 0x000fe4000fffe0ff */
[----:B------:R-:W-:Y:S01]  /*0df0*/  IMAD.U32 R8, RZ, RZ, UR8 ;  /* 0x00000008ff087e24 */ /* 0x000fe2000f8e00ff */
[C---:B------:R-:W-:Y:S01]  /*0e00*/  IADD3 R10, P2, PT, R2.reuse, UR8, RZ ;  /* 0x00000008020a7c10 */ /* 0x040fe2000ff5e0ff */
[----:B----4-:R-:W-:Y:S01]  /*0e10*/  IMAD.U32 R6, RZ, RZ, UR6 ;  /* 0x00000006ff067e24 */ /* 0x010fe2000f8e00ff */
[C---:B------:R-:W-:Y:S01]  /*0e20*/  IADD3 R0, P1, PT, R2.reuse, UR6, RZ ;  /* 0x0000000602007c10 */ /* 0x040fe2000ff3e0ff */
[----:B------:R-:W-:Y:S01]  /*0e30*/  IMAD.U32 R4, RZ, RZ, UR4 ;  /* 0x00000004ff047e24 */ /* 0x000fe2000f8e00ff */
[----:B------:R-:W-:-:S02]  /*0e40*/  IADD3 R14, P0, PT, R2, UR4, RZ ;  /* 0x00000004020e7c10 */ /* 0x000fc4000ff1e0ff */
[-C--:B------:R-:W-:Y:S02]  /*0e50*/  LEA.HI.X.SX32 R5, R8, R3.reuse, 0x1, P2 ;  /* 0x0000000308057211 */ /* 0x080fe400010f0eff */
[-C--:B------:R-:W-:Y:S01]  /*0e60*/  LEA.HI.X.SX32 R7, R6, R3.reuse, 0x1, P1 ;  /* 0x0000000306077211 */ /* 0x080fe200008f0eff */
[----:B------:R-:W-:Y:S01]  /*0e70*/  IMAD.SHL.U32 R11, R14, 0x8, RZ ;  /* 0x000000080e0b7824 */ /* 0x000fe200078e00ff */
[C---:B------:R-:W-:Y:S01]  /*0e80*/  SHF.L.U64.HI R6, R10.reuse, 0x3, R5 ;  /* 0x000000030a067819 */ /* 0x040fe20000010205 */
[----:B------:R-:W-:Y:S01]  /*0e90*/  IMAD.SHL.U32 R10, R10, 0x8, RZ ;  /* 0x000000080a0a7824 */ /* 0x000fe200078e00ff */
[----:B------:R-:W-:Y:S02]  /*0ea0*/  LEA.HI.X.SX32 R9, R4, R3, 0x1, P0 ;  /* 0x0000000304097211 */ /* 0x000fe400000f0eff */
[----:B-1----:R-:W-:Y:S02]  /*0eb0*/  LEA R16, P1, R0, UR10, 0x3 ;  /* 0x0000000a00107c11 */ /* 0x002fe4000f8218ff */
[----:B------:R-:W-:-:S02]  /*0ec0*/  SHF.L.U64.HI R14, R14, 0x3, R9 ;  /* 0x000000030e0e7819 */ /* 0x000fc40000010209 */
[----:B------:R-:W-:Y:S02]  /*0ed0*/  IADD3 R4, P2, PT, R10, UR10, RZ ;  /* 0x0000000a0a047c10 */ /* 0x000fe4000ff5e0ff */
[----:B------:R-:W-:Y:S02]  /*0ee0*/  IADD3 R26, P0, PT, R11, UR10, RZ ;  /* 0x0000000a0b1a7c10 */ /* 0x000fe4000ff1e0ff */
[----:B------:R-:W-:Y:S02]  /*0ef0*/  LEA.HI.X R17, R0, UR11, R7, 0x3, P1 ;  /* 0x0000000b00117c11 */ /* 0x000fe400088f1c07 */
[----:B------:R-:W-:Y:S02]  /*0f00*/  IADD3.X R5, PT, PT, R6, UR11, RZ, P2, !PT ;  /* 0x0000000b06057c10 */ /* 0x000fe400097fe4ff */
        /* <DEDUP_REMOVED lines=30> */
.L_x_53:
[----:B------:R-:W-:Y:S05]  /*10f0*/  BSYNC.RECONVERGENT B0 ;  /* 0x0000000000007941 */ /* 0x000fea0003800200 */
.L_x_52:
[----:B------:R-:W0:Y:S01]  /*1100*/  LDC R0, c[0x0][0x390] ;  /* 0x0000e400ff007b82 */ /* 0x000e220000000800 */
[----:B------:R-:W1:Y:S02]  /*1110*/  LDCU.128 UR16, c[0x0][0x380] ;  /* 0x00007000ff1077ac */ /* 0x000e640008000c00 */
[----:B-1----:R-:W-:-:S04]  /*1120*/  IADD3 R18, P0, PT, R10, UR16, RZ ;  /* 0x000000100a127c10 */ /* 0x002fc8000ff1e0ff */
[----:B------:R-:W-:Y:S02]  /*1130*/  IADD3.X R19, PT, PT, R6, UR17, RZ, P0, !PT ;  /* 0x0000001106137c10 */ /* 0x000fe400087fe4ff */
[----:B0-----:R-:W-:-:S03]  /*1140*/  LEA R0, R0, UR8, 0x1 ;  /* 0x0000000800007c11 */ /* 0x001fc6000f8e08ff */
[----:B------:R0:W-:Y:S01]  /*1150*/  STG.E.64 desc[UR14][R18.64], R8 ;  /* 0x0000000812007986 */ /* 0x0001e2000c101b0e */
[----:B------:R-:W-:-:S03]  /*1160*/  IADD3 R7, P1, PT, R2, R0, RZ ;  /* 0x0000000002077210 */ /* 0x000fc60007f3e0ff */
[----:B------:R-:W2:Y:S01]  /*1170*/  LDG.E.64 R4, desc[UR14][R4.64] ;  /* 0x0000000e04047981 */ /* 0x000ea2000c1e1b00 */
[C---:B------:R-:W-:Y:S02]  /*1180*/  LEA R20, P0, R7.reuse, UR18, 0x3 ;  /* 0x0000001207147c11 */ /* 0x040fe4000f8018ff */
[----:B------:R-:W-:Y:S01]  /*1190*/  LEA.HI.X.SX32 R0, R0, R3, 0x1, P1 ;  /* 0x0000000300007211 */ /* 0x000fe200008f0eff */
[----:B------:R-:W3:Y:S03]  /*11a0*/  LDG.E.64 R26, desc[UR14][R26.64] ;  /* 0x0000000e1a1a7981 */ /* 0x000ee6000c1e1b00 */
[----:B------:R-:W-:-:S05]  /*11b0*/  LEA.HI.X R21, R7, UR19, R0, 0x3, P0 ;  /* 0x0000001307157c11 */ /* 0x000fca00080f1c00 */
[----:B------:R-:W2:Y:S01]  /*11c0*/  LDG.E.64 R6, desc[UR14][R20.64] ;  /* 0x0000000e14067981 */ /* 0x000ea2000c1e1b00 */
[----:B------:R-:W1:Y:S01]  /*11d0*/  MUFU.RCP64H R17, R13 ;  /* 0x0000000d00117308 */ /* 0x000e620000001800 */
[----:B------:R-:W-:-:S06]  /*11e0*/  IMAD.MOV.U32 R16, RZ, RZ, 0x1 ;  /* 0x00000001ff107424 */ /* 0x000fcc00078e00ff */
[----:B-1----:R-:W-:-:S08]  /*11f0*/  DFMA R22, -R12, R16, 1 ;  /* 0x3ff000000c16742b */ /* 0x002fd00000000110 */
[----:B------:R-:W-:-:S08]  /*1200*/  DFMA R22, R22, R22, R22 ;  /* 0x000000161616722b */ /* 0x000fd00000000016 */
[----:B------:R-:W-:-:S08]  /*1210*/  DFMA R22, R16, R22, R16 ;  /* 0x000000161016722b */ /* 0x000fd00000000010 */
[----:B------:R-:W-:-:S08]  /*1220*/  DFMA R24, -R12, R22, 1 ;  /* 0x3ff000000c18742b */ /* 0x000fd00000000116 */
[----:B------:R-:W-:Y:S01]  /*1230*/  DFMA R24, R22, R24, R22 ;  /* 0x000000181618722b */ /* 0x000fe20000000016 */
[----:B------:R-:W-:Y:S01]  /*1240*/  UIADD3 UR5, UPT, UPT, UR5, 0x2, URZ ;  /* 0x0000000205057890 */ /* 0x000fe2000fffe0ff */
[----:B------:R-:W-:Y:S01]  /*1250*/  BSSY.RECONVERGENT B0, `(.L_x_54) ;  /* 0x0000011000007945 */ /* 0x000fe20003800200 */
[----:B---3--:R-:W-:Y:S02]  /*1260*/  DADD R16, R26, R26 ;  /* 0x000000001a107229 */ /* 0x008fe4000000001a */
[----:B--2---:R-:W-:-:S08]  /*1270*/  DADD R6, R6, R4 ;  /* 0x0000000006067229 */ /* 0x004fd00000000004 */
[----:B------:R-:W-:-:S08]  /*1280*/  DADD R16, R6, -R16 ;  /* 0x0000000006107229 */ /* 0x000fd00000000810 */
[----:B------:R-:W-:-:S08]  /*1290*/  DMUL R4, R24, R16 ;  /* 0x0000001018047228 */ /* 0x000fd00000000000 */
[----:B------:R-:W-:-:S08]  /*12a0*/  DFMA R6, -R12, R4, R16 ;  /* 0x000000040c06722b */ /* 0x000fd00000000110 */
[----:B------:R-:W-:Y:S01]  /*12b0*/  DFMA R4, R24, R6, R4 ;  /* 0x000000061804722b */ /* 0x000fe20000000004 */
[----:B------:R-:W-:-:S09]  /*12c0*/  FSETP.GEU.AND P1, PT, |R17|, 6.5827683646048100446e-37, PT ;  /* 0x036000001100780b */ /* 0x000fd20003f2e200 */
        /* <DEDUP_REMOVED lines=9> */
.L_x_55:
[----:B------:R-:W-:Y:S05]  /*1360*/  BSYNC.RECONVERGENT B0 ;  /* 0x0000000000007941 */ /* 0x000fea0003800200 */
.L_x_54:
[----:B------:R-:W0:Y:S02]  /*1370*/  LDCU.64 UR6, c[0x0][0x380] ;  /* 0x00007000ff0677ac */ /* 0x000e240008000a00 */
[----:B0-----:R-:W-:-:S04]  /*1380*/  IADD3 R6, P0, PT, R11, UR6, RZ ;  /* 0x000000060b067c10 */ /* 0x001fc8000ff1e0ff */
[----:B------:R-:W-:-:S05]  /*1390*/  IADD3.X R7, PT, PT, R14, UR7, RZ, P0, !PT ;  /* 0x000000070e077c10 */ /* 0x000fca00087fe4ff */
[----:B------:R0:W-:Y:S04]  /*13a0*/  STG.E.64 desc[UR14][R6.64], R4 ;  /* 0x0000000406007986 */ /* 0x0001e8000c101b0e */
.L_x_51:
[----:B------:R-:W1:Y:S02]  /*13b0*/  LDC R0, c[0x0][0x394] ;  /* 0x0000e500ff007b82 */ /* 0x000e640000000800 */
[----:B-1----:R-:W-:-:S04]  /*13c0*/  LOP3.LUT R0, R0, 0x1, RZ, 0xc0, !PT ;  /* 0x0000000100007812 */ /* 0x002fc800078ec0ff */
[----:B------:R-:W-:-:S13]  /*13d0*/  ISETP.NE.U32.AND P0, PT, R0, 0x1, PT ;  /* 0x000000010000780c */ /* 0x000fda0003f05070 */
[----:B------:R-:W-:Y:S05]  /*13e0*/  @P0 EXIT ;  /* 0x000000000000094d */ /* 0x000fea0003800000 */
[----:B0---4-:R-:W0:Y:S01]  /*13f0*/  LDC R7, c[0x0][0x390] ;  /* 0x0000e400ff077b82 */ /* 0x011e220000000800 */
[----:B------:R-:W1:Y:S01]  /*1400*/  LDCU.64 UR6, c[0x0][0x388] ;  /* 0x00007100ff0677ac */ /* 0x000e620008000a00 */
[----:B------:R-:W-:Y:S02]  /*1410*/  UIADD3 UR4, UPT, UPT, UR5, -0x1, URZ ;  /* 0xffffffff05047890 */ /* 0x000fe4000fffe0ff */
[----:B0-----:R-:W-:-:S04]  /*1420*/  IMAD R0, R7, UR5, RZ ;  /* 0x0000000507007c24 */ /* 0x001fc8000f8e02ff */
[----:B------:R-:W-:Y:S02]  /*1430*/  IMAD R5, R7, UR4, RZ ;  /* 0x0000000407057c24 */ /* 0x000fe4000f8e02ff */
[----:B------:R-:W-:Y:S01]  /*1440*/  IMAD.IADD R4, R0, 0x1, R7 ;  /* 0x0000000100047824 */ /* 0x000fe200078e0207 */
[C---:B------:R-:W-:Y:S02]  /*1450*/  IADD3 R7, P2, PT, R2.reuse, R0, RZ ;  /* 0x0000000002077210 */ /* 0x040fe40007f5e0ff */
[C---:B------:R-:W-:Y:S02]  /*1460*/  IADD3 R8, P1, PT, R2.reuse, R5, RZ ;  /* 0x0000000502087210 */ /* 0x040fe40007f3e0ff */
[----:B------:R-:W-:Y:S01]  /*1470*/  IADD3 R9, P0, PT, R2, R4, RZ ;  /* 0x0000000402097210 */ /* 0x000fe20007f1e0ff */
[----:B------:R-:W-:Y:S01]  /*1480*/  IMAD.SHL.U32 R2, R7, 0x8, RZ ;  /* 0x0000000807027824 */ /* 0x000fe200078e00ff */
[-C--:B------:R-:W-:Y:S02]  /*1490*/  LEA.HI.X.SX32 R0, R0, R3.reuse, 0x1, P2 ;  /* 0x0000000300007211 */ /* 0x080fe400010f0eff */
[----:B------:R-:W-:-:S02]  /*14a0*/  LEA.HI.X.SX32 R5, R5, R3, 0x1, P1 ;  /* 0x0000000305057211 */ /* 0x000fc400008f0eff */
[----:B------:R-:W-:Y:S02]  /*14b0*/  LEA.HI.X.SX32 R4, R4, R3, 0x1, P0 ;  /* 0x0000000304047211 */ /* 0x000fe400000f0eff */
[----:B-1----:R-:W-:Y:S02]  /*14c0*/  LEA R6, P1, R8, UR6, 0x3 ;  /* 0x0000000608067c11 */ /* 0x002fe4000f8218ff */
[----:B------:R-:W-:Y:S02]  /*14d0*/  LEA R10, P0, R9, UR6, 0x3 ;  /* 0x00000006090a7c11 */ /* 0x000fe4000f8018ff */
[----:B------:R-:W-:Y:S02]  /*14e0*/  SHF.L.U64.HI R3, R7, 0x3, R0 ;  /* 0x0000000307037819 */ /* 0x000fe40000010200 */
[----:B------:R-:W-:Y:S02]  /*14f0*/  IADD3 R14, P2, PT, R2, UR6, RZ ;  /* 0x00000006020e7c10 */ /* 0x000fe4000ff5e0ff */
[----:B------:R-:W-:-:S02]  /*1500*/  LEA.HI.X R7, R8, UR7, R5, 0x3, P1 ;  /* 0x0000000708077c11 */ /* 0x000fc400088f1c05 */
[----:B------:R-:W-:Y:S02]  /*1510*/  LEA.HI.X R11, R9, UR7, R4, 0x3, P0 ;  /* 0x00000007090b7c11 */ /* 0x000fe400080f1c04 */
[----:B------:R-:W-:Y:S02]  /*1520*/  IADD3.X R15, PT, PT, R3, UR7, RZ, P2, !PT ;  /* 0x00000007030f7c10 */ /* 0x000fe400097fe4ff */
[----:B------:R-:W2:Y:S04]  /*1530*/  LDG.E.64 R6, desc[UR14][R6.64] ;  /* 0x0000000e06067981 */ /* 0x000ea8000c1e1b00 */
[----:B------:R-:W2:Y:S04]  /*1540*/  LDG.E.64 R4, desc[UR14][R10.64] ;  /* 0x0000000e0a047981 */ /* 0x000ea8000c1e1b00 */
[----:B------:R-:W3:Y:S01]  /*1550*/  LDG.E.64 R8, desc[UR14][R14.64] ;  /* 0x0000000e0e087981 */ /* 0x000ee2000c1e1b00 */
        /* <DEDUP_REMOVED lines=24> */
.L_x_57:
[----:B------:R-:W-:Y:S05]  /*16e0*/  BSYNC.RECONVERGENT B0 ;  /* 0x0000000000007941 */ /* 0x000fea0003800200 */
.L_x_56:
[----:B------:R-:W0:Y:S02]  /*16f0*/  LDCU.64 UR4, c[0x0][0x380] ;  /* 0x00007000ff0477ac */ /* 0x000e240008000a00 */
[----:B0-----:R-:W-:-:S04]  /*1700*/  IADD3 R2, P0, PT, R2, UR4, RZ ;  /* 0x0000000402027c10 */ /* 0x001fc8000ff1e0ff */
[----:B------:R-:W-:-:S05]  /*1710*/  IADD3.X R3, PT, PT, R3, UR5, RZ, P0, !PT ;  /* 0x0000000503037c10 */ /* 0x000fca00087fe4ff */
[----:B------:R-:W-:Y:S01]  /*1720*/  STG.E.64 desc[UR14][R2.64], R4 ;  /* 0x0000000402007986 */ /* 0x000fe2000c101b0e */
[----:B------:R-:W-:Y:S05]  /*1730*/  EXIT ;  /* 0x000000000000794d */ /* 0x000fea0003800000 */
        .weak           $__internal_1_$__cuda_sm20_div_rn_f64_full
        .type           $__internal_1_$__cuda_sm20_div_rn_f64_full,@function
        .size           $__internal_1_$__cuda_sm20_div_rn_f64_full,(.L_x_105 - $__internal_1_$__cuda_sm20_div_rn_f64_full)
$__internal_1_$__cuda_sm20_div_rn_f64_full:
        /* <DEDUP_REMOVED lines=66> */
.L_x_59:
        /* <DEDUP_REMOVED lines=16> */
.L_x_62:
[----:B------:R-:W-:Y:S01]  /*1c60*/  LOP3.LUT R33, R21, 0x80000, RZ, 0xfc, !PT ;  /* 0x0008000015217812 */ /* 0x000fe200078efcff */
[----:B------:R-:W-:Y:S01]  /*1c70*/  IMAD.MOV.U32 R32, RZ, RZ, R20 ;  /* 0x000000ffff207224 */ /* 0x000fe200078e0014 */
[----:B------:R-:W-:Y:S06]  /*1c80*/  BRA `(.L_x_60) ;  /* 0x0000000000087947 */ /* 0x000fec0003800000 */
.L_x_61:
[----:B------:R-:W-:Y:S01]  /*1c90*/  LOP3.LUT R33, R17, 0x80000, RZ, 0xfc, !PT ;  /* 0x0008000011217812 */ /* 0x000fe200078efcff */
[----:B------:R-:W-:-:S07]  /*1ca0*/  IMAD.MOV.U32 R32, RZ, RZ, R16 ;  /* 0x000000ffff207224 */ /* 0x000fce00078e0010 */
.L_x_60:
[----:B------:R-:W-:Y:S05]  /*1cb0*/  BSYNC.RECONVERGENT B1 ;  /* 0x0000000000017941 */ /* 0x000fea0003800200 */
.L_x_58:
[----:B------:R-:W-:Y:S02]  /*1cc0*/  IMAD.MOV.U32 R8, RZ, RZ, R0 ;  /* 0x000000ffff087224 */ /* 0x000fe400078e0000 */
[----:B------:R-:W-:-:S04]  /*1cd0*/  IMAD.MOV.U32 R9, RZ, RZ, 0x0 ;  /* 0x00000000ff097424 */ /* 0x000fc800078e00ff */
[----:B------:R-:W-:Y:S05]  /*1ce0*/  RET.REL.NODEC R8 `(_Z3DDYPdS_iiid) ;  /* 0xffffffe008c47950 */ /* 0x000fea0003c3ffff */
.L_x_63:
        /* <DEDUP_REMOVED lines=9> */
.L_x_105:


//--------------------- .text._Z3DDXPdS_iiid      --------------------------
	.section	.text._Z3DDXPdS_iiid,"ax",@progbits
	.align	128
        .global         _Z3DDXPdS_iiid
        .type           _Z3DDXPdS_iiid,@function
        .size           _Z3DDXPdS_iiid,(.L_x_106 - _Z3DDXPdS_iiid)
        .other          _Z3DDXPdS_iiid,@"STO_CUDA_ENTRY STV_DEFAULT"
_Z3DDXPdS_iiid:
.text._Z3DDXPdS_iiid:
[----:B------:R-:W-:Y:S08]  /*0000*/  LDC R1, c[0x0][0x37c] ;  /* 0x0000df00ff017b82 */ /* 0x000ff00000000800 */
[----:B------:R-:W0:Y:S01]  /*0010*/  LDC.64 R2, c[0x0][0x390] ;  /* 0x0000e400ff027b82 */ /* 0x000e220000000a00 */
[----:B------:R-:W1:Y:S07]  /*0020*/  S2R R0, SR_TID.X ;  /* 0x0000000000007919 */ /* 0x000e6e0000002100 */
[----:B------:R-:W2:Y:S01]  /*0030*/  S2UR UR4, SR_CTAID.X ;  /* 0x00000000000479c3 */ /* 0x000ea20000002500 */
[----:B0-----:R-:W-:-:S13]  /*0040*/  ISETP.GE.AND P0, PT, R2, 0x3, PT ;  /* 0x000000030200780c */ /* 0x001fda0003f06270 */
[----:B-12---:R-:W-:Y:S05]  /*0050*/  @!P0 EXIT ;  /* 0x000000000000894d */ /* 0x006fea0003800000 */
[----:B------:R-:W0:Y:S01]  /*0060*/  LDC.64 R12, c[0x0][0x3a0] ;  /* 0x0000e800ff0c7b82 */ /* 0x000e220000000a00 */
[----:B------:R-:W-:Y:S01]  /*0070*/  VIADD R4, R2, 0xfffffffd ;  /* 0xfffffffd02047836 */ /* 0x000fe20000000000 */
[----:B------:R-:W1:Y:S01]  /*0080*/  LDCU.64 UR6, c[0x0][0x358] ;  /* 0x00006b00ff0677ac */ /* 0x000e620008000a00 */
[----:B------:R-:W-:Y:S02]  /*0090*/  IMAD.IADD R0, R0, 0x1, R3 ;  /* 0x0000000100007824 */ /* 0x000fe400078e0203 */
[----:B------:R-:W-:Y:S01]  /*00a0*/  VIADD R24, R2, 0xfffffffe ;  /* 0xfffffffe02187836 */ /* 0x000fe20000000000 */
[----:B------:R-:W-:Y:S01]  /*00b0*/  ISETP.GE.U32.AND P0, PT, R4, 0x7, PT ;  /* 0x000000070400780c */ /* 0x000fe20003f06070 */
[----:B------:R-:W-:-:S03]  /*00c0*/  IMAD R3, R3, UR4, R0 ;  /* 0x0000000403037c24 */ /* 0x000fc6000f8e0200 */
[----:B------:R-:W-:Y:S01]  /*00d0*/  LOP3.LUT R9, R24, 0x7, RZ, 0xc0, !PT ;  /* 0x0000000718097812 */ /* 0x000fe200078ec0ff */
[----:B------:R-:W-:Y:S02]  /*00e0*/  IMAD R3, R3, R2, R2 ;  /* 0x0000000203037224 */ /* 0x000fe400078e0202 */
[----:B------:R-:W-:-:S03]  /*00f0*/  IMAD.MOV.U32 R2, RZ, RZ, 0x1 ;  /* 0x00000001ff027424 */ /* 0x000fc600078e00ff */
[----:B------:R-:W-:Y:S01]  /*0100*/  SHF.R.S32.HI R0, RZ, 0x1f, R3 ;  /* 0x0000001fff007819 */ /* 0x000fe20000011403 */
[----:B0-----:R-:W-:Y:S02]  /*0110*/  DMUL R12, R12, R12 ;  /* 0x0000000c0c0c7228 */ /* 0x001fe40000000000 */
[----:B-1----:R-:W-:Y:S09]  /*0120*/  @!P0 BRA `(.L_x_64) ;  /* 0x0000000c00fc8947 */ /* 0x002ff20003800000 */
[----:B------:R-:W0:Y:S01]  /*0130*/  LDCU.128 UR8, c[0x0][0x380] ;  /* 0x00007000ff0877ac */ /* 0x000e220008000c00 */
[C---:B------:R-:W-:Y:S01]  /*0140*/  IMAD.SHL.U32 R10, R3.reuse, 0x8, RZ ;  /* 0x00000008030a7824 */ /* 0x040fe200078e00ff */
[----:B------:R-:W-:Y:S01]  /*0150*/  SHF.L.U64.HI R11, R3, 0x3, R0 ;  /* 0x00000003030b7819 */ /* 0x000fe20000010200 */
[----:B------:R-:W-:Y:S01]  /*0160*/  IMAD.MOV.U32 R25, RZ, RZ, RZ ;  /* 0x000000ffff197224 */ /* 0x000fe200078e00ff */
[----:B------:R-:W-:-:S05]  /*0170*/  LOP3.LUT R2, R24, 0xfffffff8, RZ, 0xc0, !PT ;  /* 0xfffffff818027812 */ /* 0x000fca00078ec0ff */
[----:B------:R-:W-:Y:S01]  /*0180*/  IMAD.MOV R2, RZ, RZ, -R2 ;  /* 0x000000ffff027224 */ /* 0x000fe200078e0a02 */
[C---:B0-----:R-:W-:Y:S02]  /*0190*/  IADD3 R6, P0, PT, R10.reuse, UR8, RZ ;  /* 0x000000080a067c10 */ /* 0x041fe4000ff1e0ff */
[----:B------:R-:W-:Y:S02]  /*01a0*/  IADD3 R10, P2, PT, R10, UR10, RZ ;  /* 0x0000000a0a0a7c10 */ /* 0x000fe4000ff5e0ff */
[----:B------:R-:W-:Y:S02]  /*01b0*/  IADD3 R6, P1, PT, R6, 0x20, RZ ;  /* 0x0000002006067810 */ /* 0x000fe40007f3e0ff */
[----:B------:R-:W-:Y:S02]  /*01c0*/  IADD3 R10, P3, PT, R10, 0x28, RZ ;  /* 0x000000280a0a7810 */ /* 0x000fe40007f7e0ff */
[--C-:B------:R-:W-:Y:S02]  /*01d0*/  IADD3.X R7, PT, PT, RZ, UR9, R11.reuse, P1, P0 ;  /* 0x00000009ff077c10 */ /* 0x100fe40008fe040b */
[----:B------:R-:W-:-:S09]  /*01e0*/  IADD3.X R11, PT, PT, RZ, UR11, R11, P3, P2 ;  /* 0x0000000bff0b7c10 */ /* 0x000fd20009fe440b */
.L_x_81:
[----:B------:R-:W2:Y:S04]  /*01f0*/  LDG.E.64 R4, desc[UR6][R10.64+-0x18] ;  /* 0xffffe8060a047981 */ /* 0x000ea8000c1e1b00 */
[----:B------:R-:W2:Y:S04]  /*0200*/  LDG.E.64 R14, desc[UR6][R10.64+-0x28] ;  /* 0xffffd8060a0e7981 */ /* 0x000ea8000c1e1b00 */
[----:B------:R-:W3:Y:S01]  /*0210*/  LDG.E.64 R16, desc[UR6][R10.64+-0x20] ;  /* 0xffffe0060a107981 */ /* 0x000ee2000c1e1b00 */
[----:B------:R-:W0:Y:S01]  /*0220*/  MUFU.RCP64H R19, R13 ;  /* 0x0000000d00137308 */ /* 0x000e220000001800 */
[----:B------:R-:W-:Y:S01]  /*0230*/  IMAD.MOV.U32 R18, RZ, RZ, 0x1 ;  /* 0x00000001ff127424 */ /* 0x000fe200078e00ff */
[----:B------:R-:W-:Y:S01]  /*0240*/  BSSY.RECONVERGENT B1, `(.L_x_65) ;  /* 0x0000018000017945 */ /* 0x000fe20003800200 */
[----:B------:R-:W-:-:S02]  /*0250*/  IMAD.MOV.U32 R26, RZ, RZ, R6 ;  /* 0x000000ffff1a7224 */ /* 0x000fc400078e0006 */
[----:B------:R-:W-:Y:S02]  /*0260*/  IMAD.MOV.U32 R27, RZ, RZ, R7 ;  /* 0x000000ffff1b7224 */ /* 0x000fe400078e0007 */
[----:B0-----:R-:W-:-:S08]  /*0270*/  DFMA R20, -R12, R18, 1 ;  /* 0x3ff000000c14742b */ /* 0x001fd00000000112 */
[----:B------:R-:W-:-:S08]  /*0280*/  DFMA R20, R20, R20, R20 ;  /* 0x000000141414722b */ /* 0x000fd00000000014 */
[----:B------:R-:W-:Y:S02]  /*0290*/  DFMA R20, R18, R20, R18 ;  /* 0x000000141214722b */ /* 0x000fe40000000012 */
[----:B--2---:R-:W-:-:S06]  /*02a0*/  DADD R14, R4, R14 ;  /* 0x00000000040e7229 */ /* 0x004fcc000000000e */
[----:B------:R-:W-:Y:S02]  /*02b0*/  DFMA R4, -R12, R20, 1 ;  /* 0x3ff000000c04742b */ /* 0x000fe40000000114 */
[----:B---3--:R-:W-:-:S06]  /*02c0*/  DADD R16, R16, R16 ;  /* 0x0000000010107229 */ /* 0x008fcc0000000010 */
[----:B------:R-:W-:Y:S02]  /*02d0*/  DFMA R4, R20, R4, R20 ;  /* 0x000000041404722b */ /* 0x000fe40000000014 */
        /* <DEDUP_REMOVED lines=9> */
[----:B------:R-:W-:Y:S02]  /*0370*/  MOV R19, R13 ;  /* 0x0000000d00137202 */ /* 0x000fe40000000f00 */
[----:B------:R-:W-:-:S07]  /*0380*/  MOV R4, 0x3a0 ;  /* 0x000003a000047802 */ /* 0x000fce0000000f00 */
[----:B------:R-:W-:Y:S05]  /*0390*/  CALL.REL.NOINC `($__internal_2_$__cuda_sm20_div_rn_f64_full) ;  /* 0x0000001c00207944 */ /* 0x000fea0003c00000 */
[----:B------:R-:W-:Y:S02]  /*03a0*/  IMAD.MOV.U32 R4, RZ, RZ, R30 ;  /* 0x000000ffff047224 */ /* 0x000fe400078e001e */
[----:B------:R-:W-:-:S07]  /*03b0*/  IMAD.MOV.U32 R5, RZ, RZ, R31 ;  /* 0x000000ffff057224 */ /* 0x000fce00078e001f */
.L_x_66:
[----:B------:R-:W-:Y:S05]  /*03c0*/  BSYNC.RECONVERGENT B1 ;  /* 0x0000000000017941 */ /* 0x000fea0003800200 */
.L_x_65:
        /* <DEDUP_REMOVED lines=10> */
[----:B0-----:R-:W-:-:S08]  /*0470*/  DFMA R4, -R12, R20, 1 ;  /* 0x3ff000000c04742b */ /* 0x001fd00000000114 */
        /* <DEDUP_REMOVED lines=14> */
[----:B------:R-:W-:Y:S05]  /*0560*/  CALL.REL.NOINC `($__internal_2_$__cuda_sm20_div_rn_f64_full) ;  /* 0x0000001800ac7944 */ /* 0x000fea0003c00000 */
[----:B------:R-:W-:Y:S02]  /*0570*/  IMAD.MOV.U32 R4, RZ, RZ, R30 ;  /* 0x000000ffff047224 */ /* 0x000fe400078e001e */
[----:B------:R-:W-:-:S07]  /*0580*/  IMAD.MOV.U32 R5, RZ, RZ, R31 ;  /* 0x000000ffff057224 */ /* 0x000fce00078e001f */
.L_x_68:
[----:B------:R-:W-:Y:S05]  /*0590*/  BSYNC.RECONVERGENT B1 ;  /* 0x0000000000017941 */ /* 0x000fea0003800200 */
.L_x_67:
        /* <DEDUP_REMOVED lines=26> */
[----:B------:R-:W-:Y:S01]  /*0740*/  MOV R4, R30 ;  /* 0x0000001e00047202 */ /* 0x000fe20000000f00 */
[----:B------:R-:W-:-:S07]  /*0750*/  IMAD.MOV.U32 R5, RZ, RZ, R31 ;  /* 0x000000ffff057224 */ /* 0x000fce00078e001f */
.L_x_70:
[----:B------:R-:W-:Y:S05]  /*0760*/  BSYNC.RECONVERGENT B1 ;  /* 0x0000000000017941 */ /* 0x000fea0003800200 */
.L_x_69:
        /* <DEDUP_REMOVED lines=28> */
.L_x_72:
[----:B------:R-:W-:Y:S05]  /*0930*/  BSYNC.RECONVERGENT B1 ;  /* 0x0000000000017941 */ /* 0x000fea0003800200 */
.L_x_71:
        /* <DEDUP_REMOVED lines=26> */
[----:B------:R-:W-:Y:S01]  /*0ae0*/  IMAD.MOV.U32 R4, RZ, RZ, R30 ;  /* 0x000000ffff047224 */ /* 0x000fe200078e001e */
[----:B------:R-:W-:-:S07]  /*0af0*/  MOV R5, R31 ;  /* 0x0000001f00057202 */ /* 0x000fce0000000f00 */
.L_x_74:
[----:B------:R-:W-:Y:S05]  /*0b00*/  BSYNC.RECONVERGENT B1 ;  /* 0x0000000000017941 */ /* 0x000fea0003800200 */
.L_x_73:
        /* <DEDUP_REMOVED lines=28> */
.L_x_76:
[----:B------:R-:W-:Y:S05]  /*0cd0*/  BSYNC.RECONVERGENT B1 ;  /* 0x0000000000017941 */ /* 0x000fea0003800200 */
.L_x_75:
        /* <DEDUP_REMOVED lines=28> */
.L_x_78:
[----:B------:R-:W-:Y:S05]  /*0ea0*/  BSYNC.RECONVERGENT B1 ;  /* 0x0000000000017941 */ /* 0x000fea0003800200 */
.L_x_77:
[----:B------:R0:W-:Y:S04]  /*0eb0*/  STG.E.64 desc[UR6][R26.64+0x18], R4 ;  /* 0x000018041a007986 */ /* 0x0001e8000c101b06 */
[----:B------:R-:W2:Y:S04]  /*0ec0*/  LDG.E.64 R6, desc[UR6][R10.64+0x20] ;  /* 0x000020060a067981 */ /* 0x000ea8000c1e1b00 */
[----:B------:R-:W2:Y:S04]  /*0ed0*/  LDG.E.64 R14, desc[UR6][R10.64+0x10] ;  /* 0x000010060a0e7981 */ /* 0x000ea8000c1e1b00 */
[----:B------:R-:W3:Y:S01]  /*0ee0*/  LDG.E.64 R16, desc[UR6][R10.64+0x18] ;  /* 0x000018060a107981 */ /* 0x000ee2000c1e1b00 */
[----:B------:R-:W1:Y:S01]  /*0ef0*/  MUFU.RCP64H R19, R13 ;  /* 0x0000000d00137308 */ /* 0x000e620000001800 */
[----:B------:R-:W-:Y:S01]  /*0f00*/  MOV R18, 0x1 ;  /* 0x0000000100127802 */ /* 0x000fe20000000f00 */
        /* <DEDUP_REMOVED lines=22> */
.L_x_80:
[----:B------:R-:W-:Y:S05]  /*1070*/  BSYNC.RECONVERGENT B1 ;  /* 0x0000000000017941 */ /* 0x000fea0003800200 */
.L_x_79:
[----:B------:R0:W-:Y:S01]  /*1080*/  STG.E.64 desc[UR6][R26.64+0x20], R4 ;  /* 0x000020041a007986 */ /* 0x0001e2000c101b06 */
[----:B------:R-:W-:Y:S01]  /*1090*/  VIADD R2, R2, 0x8 ;  /* 0x0000000802027836 */ /* 0x000fe20000000000 */
[----:B------:R-:W-:Y:S01]  /*10a0*/  IADD3 R6, P1, PT, R26, 0x40, RZ ;  /* 0x000000401a067810 */ /* 0x000fe20007f3e0ff */
[----:B------:R-:W-:Y:S01]  /*10b0*/  VIADD R25, R25, 0x8 ;  /* 0x0000000819197836 */ /* 0x000fe20000000000 */
[----:B------:R-:W-:Y:S02]  /*10c0*/  IADD3 R10, P2, PT, R10, 0x40, RZ ;  /* 0x000000400a0a7810 */ /* 0x000fe40007f5e0ff */
[----:B------:R-:W-:Y:S01]  /*10d0*/  ISETP.NE.AND P0, PT, R2, RZ, PT ;  /* 0x000000ff0200720c */ /* 0x000fe20003f05270 */
[----:B------:R-:W-:Y:S02]  /*10e0*/  IMAD.X R7, RZ, RZ, R27, P1 ;  /* 0x000000ffff077224 */ /* 0x000fe400008e061b */
[----:B------:R-:W-:-:S10]  /*10f0*/  IMAD.X R11, RZ, RZ, R11, P2 ;  /* 0x000000ffff0b7224 */ /* 0x000fd400010e060b */
[----:B0-----:R-:W-:Y:S05]  /*1100*/  @P0 BRA `(.L_x_81) ;  /* 0xfffffff000380947 */ /* 0x001fea000383ffff */
[----:B------:R-:W-:-:S07]  /*1110*/  VIADD R2, R25, 0x1 ;  /* 0x0000000119027836 */ /* 0x000fce0000000000 */
.L_x_64:
[----:B------:R-:W-:-:S13]  /*1120*/  ISETP.NE.AND P0, PT, R9, RZ, PT ;  /* 0x000000ff0900720c */ /* 0x000fda0003f05270 */
[----:B------:R-:W-:Y:S05]  /*1130*/  @!P0 EXIT ;  /* 0x000000000000894d */ /* 0x000fea0003800000 */
[----:B------:R-:W0:Y:S01]  /*1140*/  LDCU.64 UR4, c[0x0][0x388] ;  /* 0x00007100ff0477ac */ /* 0x000e220008000a00 */
[----:B------:R-:W-:Y:S02]  /*1150*/  ISETP.GE.U32.AND P0, PT, R9, 0x4, PT ;  /* 0x000000040900780c */ /* 0x000fe40003f06070 */
[----:B------:R-:W-:Y:S02]  /*1160*/  LOP3.LUT R9, R24, 0x3, RZ, 0xc0, !PT ;  /* 0x0000000318097812 */ /* 0x000fe400078ec0ff */
[----:B0-----:R-:W-:-:S04]  /*1170*/  LEA R10, P1, R3, UR4, 0x3 ;  /* 0x00000004030a7c11 */ /* 0x001fc8000f8218ff */
[----:B------:R-:W-:-:S05]  /*1180*/  LEA.HI.X R11, R3, UR5, R0, 0x3, P1 ;  /* 0x00000005030b7c11 */ /* 0x000fca00088f1c00 */
[----:B------:R-:W-:Y:S05]  /*1190*/  @!P0 BRA `(.L_x_82) ;  /* 0x0000000400ec8947 */ /* 0x000fea0003800000 */
[----:B------:R-:W-:-:S05]  /*11a0*/  IMAD.WIDE.U32 R24, R2, 0x8, R10 ;  /* 0x0000000802187825 */ /* 0x000fca00078e000a */
[----:B------:R-:W2:Y:S04]  /*11b0*/  LDG.E.64 R4, desc[UR6][R24.64+0x8] ;  /* 0x0000080618047981 */ /* 0x000ea8000c1e1b00 */
[----:B------:R-:W2:Y:S04]  /*11c0*/  LDG.E.64 R6, desc[UR6][R24.64+-0x8] ;  /* 0xfffff80618067981 */ /* 0x000ea8000c1e1b00 */
[----:B------:R-:W3:Y:S01]  /*11d0*/  LDG.E.64 R14, desc[UR6][R24.64] ;  /* 0x00000006180e7981 */ /* 0x000ee2000c1e1b00 */
[----:B------:R-:W0:Y:S01]  /*11e0*/  MUFU.RCP64H R17, R13 ;  /* 0x0000000d00117308 */ /* 0x000e220000001800 */
[----:B------:R-:W-:Y:S01]  /*11f0*/  IMAD.MOV.U32 R16, RZ, RZ, 0x1 ;  /* 0x00000001ff107424 */ /* 0x000fe200078e00ff */
[----:B------:R-:W-:Y:S01]  /*1200*/  IADD3 R27, P1, PT, R3, R2, RZ ;  /* 0x00000002031b7210 */ /* 0x000fe20007f3e0ff */
[----:B------:R-:W-:Y:S03]  /*1210*/  BSSY.RECONVERGENT B1, `(.L_x_83) ;  /* 0x0000017000017945 */ /* 0x000fe60003800200 */
[----:B------:R-:W-:Y:S01]  /*1220*/  IADD3.X R28, PT, PT, RZ, R0, RZ, P1, !PT ;  /* 0x00000000ff1c7210 */ /* 0x000fe20000ffe4ff */
        /* <DEDUP_REMOVED lines=21> */
.L_x_84:
[----:B------:R-:W-:Y:S05]  /*1380*/  BSYNC.RECONVERGENT B1 ;  /* 0x0000000000017941 */ /* 0x000fea0003800200 */
.L_x_83:
[----:B------:R-:W0:Y:S02]  /*1390*/  LDCU.64 UR4, c[0x0][0x380] ;  /* 0x00007000ff0477ac */ /* 0x000e240008000a00 */
[----:B0-----:R-:W-:-:S04]  /*13a0*/  LEA R26, P0, R27, UR4, 0x3 ;  /* 0x000000041b1a7c11 */ /* 0x001fc8000f8018ff */
[----:B------:R-:W-:-:S05]  /*13b0*/  LEA.HI.X R27, R27, UR5, R28, 0x3, P0 ;  /* 0x000000051b1b7c11 */ /* 0x000fca00080f1c1c */
        /* <DEDUP_REMOVED lines=28> */
.L_x_86:
[----:B------:R-:W-:Y:S05]  /*1580*/  BSYNC.RECONVERGENT B1 ;  /* 0x0000000000017941 */ /* 0x000fea0003800200 */
.L_x_85:
        /* <DEDUP_REMOVED lines=22> */
[----:B------:R-:W-:Y:S01]  /*16f0*/  MOV R16, R12 ;  /* 0x0000000c00107202 */ /* 0x000fe20000000f00 */
[----:B------:R-:W-:Y:S01]  /*1700*/  IMAD.MOV.U32 R19, RZ, RZ, R13 ;  /* 0x000000ffff137224 */ /* 0x000fe200078e000d */
[----:B------:R-:W-:-:S07]  /*1710*/  MOV R4, 0x1730 ;  /* 0x0000173000047802 */ /* 0x000fce0000000f00 */
[----:B------:R-:W-:Y:S05]  /*1720*/  CALL.REL.NOINC `($__internal_2_$__cuda_sm20_div_rn_f64_full) ;  /* 0x00000008003c7944 */ /* 0x000fea0003c00000 */
[----:B------:R-:W-:Y:S02]  /*1730*/  IMAD.MOV.U32 R4, RZ, RZ, R30 ;  /* 0x000000ffff047224 */ /* 0x000fe400078e001e */
[----:B------:R-:W-:-:S07]  /*1740*/  IMAD.MOV.U32 R5, RZ, RZ, R31 ;  /* 0x000000ffff057224 */ /* 0x000fce00078e001f */
.L_x_88:
[----:B------:R-:W-:Y:S05]  /*1750*/  BSYNC.RECONVERGENT B1 ;  /* 0x0000000000017941 */ /* 0x000fea0003800200 */
.L_x_87:
        /* <DEDUP_REMOVED lines=28> */
.L_x_90:
[----:B------:R-:W-:Y:S05]  /*1920*/  BSYNC.RECONVERGENT B1 ;  /* 0x0000000000017941 */ /* 0x000fea0003800200 */
.L_x_89:
[----:B------:R0:W-:Y:S01]  /*1930*/  STG.E.64 desc[UR6][R26.64+0x18], R4 ;  /* 0x000018041a007986 */ /* 0x0001e2000c101b06 */
[----:B------:R-:W-:-:S07]  /*1940*/  VIADD R2, R2, 0x4 ;  /* 0x0000000402027836 */ /* 0x000fce0000000000 */
.L_x_82:
[----:B------:R-:W-:-:S13]  /*1950*/  ISETP.NE.AND P0, PT, R9, RZ, PT ;  /* 0x000000ff0900720c */ /* 0x000fda0003f05270 */
[----:B------:R-:W-:Y:S05]  /*1960*/  @!P0 EXIT ;  /* 0x000000000000894d */ /* 0x000fea0003800000 */
[----:B------:R-:W-:-:S13]  /*1970*/  ISETP.NE.AND P0, PT, R9, 0x1, PT ;  /* 0x000000010900780c */ /* 0x000fda0003f05270 */
[----:B------:R-:W-:Y:S05]  /*1980*/  @!P0 BRA `(.L_x_91) ;  /* 0x0000000400048947 */ /* 0x000fea0003800000 */
[----:B------:R-:W-:-:S05]  /*1990*/  IMAD.WIDE.U32 R24, R2, 0x8, R10 ;  /* 0x0000000802187825 */ /* 0x000fca00078e000a */
[----:B0-----:R-:W2:Y:S04]  /*19a0*/  LDG.E.64 R4, desc[UR6][R24.64+0x8] ;  /* 0x0000080618047981 */ /* 0x001ea8000c1e1b00 */
[----:B------:R-:W2:Y:S04]  /*19b0*/  LDG.E.64 R6, desc[UR6][R24.64+-0x8] ;  /* 0xfffff80618067981 */ /* 0x000ea8000c1e1b00 */
[----:B------:R-:W3:Y:S01]  /*19c0*/  LDG.E.64 R8, desc[UR6][R24.64] ;  /* 0x0000000618087981 */ /* 0x000ee2000c1e1b00 */
[----:B------:R-:W0:Y:S01]  /*19d0*/  MUFU.RCP64H R15, R13 ;  /* 0x0000000d000f7308 */ /* 0x000e220000001800 */
[----:B------:R-:W-:Y:S01]  /*19e0*/  MOV R14, 0x1 ;  /* 0x00000001000e7802 */ /* 0x000fe20000000f00 */
[----:B------:R-:W-:Y:S05]  /*19f0*/  BSSY.RECONVERGENT B1, `(.L_x_92) ;  /* 0x0000018000017945 */ /* 0x000fea0003800200 */
[----:B0-----:R-:W-:-:S08]  /*1a00*/  DFMA R16, -R12, R14, 1 ;  /* 0x3ff000000c10742b */ /* 0x001fd0000000010e */
[----:B------:R-:W-:-:S08]  /*1a10*/  DFMA R16, R16, R16, R16 ;  /* 0x000000101010722b */ /* 0x000fd00000000010 */
[----:B------:R-:W-:Y:S02]  /*1a20*/  DFMA R16, R14, R16, R14 ;  /* 0x000000100e10722b */ /* 0x000fe4000000000e */
[----:B--2---:R-:W-:-:S06]  /*1a30*/  DADD R4, R4, R6 ;  /* 0x0000000004047229 */ /* 0x004fcc0000000006 */
[----:B------:R-:W-:Y:S02]  /*1a40*/  DFMA R6, -R12, R16, 1 ;  /* 0x3ff000000c06742b */ /* 0x000fe40000000110 */
[----:B---3--:R-:W-:-:S06]  /*1a50*/  DADD R8, R8, R8 ;  /* 0x0000000008087229 */ /* 0x008fcc0000000008 */
[----:B------:R-:W-:Y:S02]  /*1a60*/  DFMA R16, R16, R6, R16 ;  /* 0x000000061010722b */ /* 0x000fe40000000010 */
[----:B------:R-:W-:Y:S01]  /*1a70*/  DADD R14, R4, -R8 ;  /* 0x00000000040e7229 */ /* 0x000fe20000000808 */
[----:B------:R-:W-:-:S05]  /*1a80*/  IADD3 R9, P1, PT, R3, R2, RZ ;  /* 0x0000000203097210 */ /* 0x000fca0007f3e0ff */
[----:B------:R-:W-:Y:S02]  /*1a90*/  IMAD.X R28, RZ, RZ, R0, P1 ;  /* 0x000000ffff1c7224 */ /* 0x000fe400008e0600 */
        /* <DEDUP_REMOVED lines=13> */
.L_x_93:
[----:B------:R-:W-:Y:S05]  /*1b70*/  BSYNC.RECONVERGENT B1 ;  /* 0x0000000000017941 */ /* 0x000fea0003800200 */
.L_x_92:
        /* <DEDUP_REMOVED lines=31> */
.L_x_95:
[----:B------:R-:W-:Y:S05]  /*1d70*/  BSYNC.RECONVERGENT B1 ;  /* 0x0000000000017941 */ /* 0x000fea0003800200 */
.L_x_94:
[----:B------:R1:W-:Y:S01]  /*1d80*/  STG.E.64 desc[UR6][R26.64+0x8], R4 ;  /* 0x000008041a007986 */ /* 0x0003e2000c101b06 */
[----:B------:R-:W-:-:S07]  /*1d90*/  VIADD R2, R2, 0x2 ;  /* 0x0000000202027836 */ /* 0x000fce0000000000 */
.L_x_91:
[----:B01----:R-:W0:Y:S02]  /*1da0*/  LDC R4, c[0x0][0x390] ;  /* 0x0000e400ff047b82 */ /* 0x003e240000000800 */
[----:B0-----:R-:W-:-:S04]  /*1db0*/  LOP3.LUT R4, R4, 0x1, RZ, 0xc0, !PT ;  /* 0x0000000104047812 */ /* 0x001fc800078ec0ff */
[----:B------:R-:W-:-:S13]  /*1dc0*/  ISETP.NE.U32.AND P0, PT, R4, 0x1, PT ;  /* 0x000000010400780c */ /* 0x000fda0003f05070 */
[----:B------:R-:W-:Y:S05]  /*1dd0*/  @P0 EXIT ;  /* 0x000000000000094d */ /* 0x000fea0003800000 */
[----:B------:R-:W-:-:S05]  /*1de0*/  IMAD.WIDE.U32 R10, R2, 0x8, R10 ;  /* 0x00000008020a7825 */ /* 0x000fca00078e000a */
[----:B------:R-:W2:Y:S04]  /*1df0*/  LDG.E.64 R4, desc[UR6][R10.64+0x8] ;  /* 0x000008060a047981 */ /* 0x000ea8000c1e1b00 */
[----:B------:R-:W2:Y:S04]  /*1e00*/  LDG.E.64 R6, desc[UR6][R10.64+-0x8] ;  /* 0xfffff8060a067981 */ /* 0x000ea8000c1e1b00 */
[----:B------:R-:W3:Y:S01]  /*1e10*/  LDG.E.64 R8, desc[UR6][R10.64] ;  /* 0x000000060a087981 */ /* 0x000ee2000c1e1b00 */
[----:B------:R-:W0:Y:S01]  /*1e20*/  MUFU.RCP64H R15, R13 ;  /* 0x0000000d000f7308 */ /* 0x000e220000001800 */
[----:B------:R-:W-:Y:S01]  /*1e30*/  IMAD.MOV.U32 R14, RZ, RZ, 0x1 ;  /* 0x00000001ff0e7424 */ /* 0x000fe200078e00ff */
[----:B------:R-:W-:Y:S01]  /*1e40*/  IADD3 R2, P1, PT, R3, R2, RZ ;  /* 0x0000000203027210 */ /* 0x000fe20007f3e0ff */
[----:B------:R-:W-:Y:S04]  /*1e50*/  BSSY.RECONVERGENT B1, `(.L_x_96) ;  /* 0x0000017000017945 */ /* 0x000fe80003800200 */
[----:B------:R-:W-:Y:S01]  /*1e60*/  IMAD.X R3, RZ, RZ, R0, P1 ;  /* 0x000000ffff037224 */ /* 0x000fe200008e0600 */
        /* <DEDUP_REMOVED lines=21> */
.L_x_97:
[----:B------:R-:W-:Y:S05]  /*1fc0*/  BSYNC.RECONVERGENT B1 ;  /* 0x0000000000017941 */ /* 0x000fea0003800200 */
.L_x_96:
[----:B------:R-:W0:Y:S02]  /*1fd0*/  LDCU.64 UR4, c[0x0][0x380] ;  /* 0x00007000ff0477ac */ /* 0x000e240008000a00 */
[----:B0-----:R-:W-:-:S04]  /*1fe0*/  LEA R6, P0, R2, UR4, 0x3 ;  /* 0x0000000402067c11 */ /* 0x001fc8000f8018ff */
[----:B------:R-:W-:-:S05]  /*1ff0*/  LEA.HI.X R7, R2, UR5, R3, 0x3, P0 ;  /* 0x0000000502077c11 */ /* 0x000fca00080f1c03 */
[----:B------:R-:W-:Y:S01]  /*2000*/  STG.E.64 desc[UR6][R6.64], R4 ;  /* 0x0000000406007986 */ /* 0x000fe2000c101b06 */
[----:B------:R-:W-:Y:S05]  /*2010*/  EXIT ;  /* 0x000000000000794d */ /* 0x000fea0003800000 */
        .weak           $__internal_2_$__cuda_sm20_div_rn_f64_full
        .type           $__internal_2_$__cuda_sm20_div_rn_f64_full,@function
        .size           $__internal_2_$__cuda_sm20_div_rn_f64_full,(.L_x_106 - $__internal_2_$__cuda_sm20_div_rn_f64_full)
$__internal_2_$__cuda_sm20_div_rn_f64_full:
[----:B------:R-:W-:Y:S01]  /*2020*/  FSETP.GEU.AND P2, PT, |R15|, 1.469367938527859385e-39, PT ;  /* 0x001000000f00780b */ /* 0x000fe20003f4e200 */
[----:B------:R-:W-:Y:S01]  /*2030*/  IMAD.MOV.U32 R18, RZ, RZ, R16 ;  /* 0x000000ffff127224 */ /* 0x000fe200078e0010 */
[C---:B------:R-:W-:Y:S01]  /*2040*/  FSETP.GEU.AND P0, PT, |R19|.reuse, 1.469367938527859385e-39, PT ;  /* 0x001000001300780b */ /* 0x040fe20003f0e200 */
[----:B------:R-:W-:Y:S01]  /*2050*/  IMAD.MOV.U32 R30, RZ, RZ, 0x1 ;  /* 0x00000001ff1e7424 */ /* 0x000fe200078e00ff */
[----:B------:R-:W-:Y:S01]  /*2060*/  LOP3.LUT R17, R19, 0x800fffff, RZ, 0xc0, !PT ;  /* 0x800fffff13117812 */ /* 0x000fe200078ec0ff */
[----:B------:R-:W-:Y:S01]  /*2070*/  BSSY.RECONVERGENT B0, `(.L_x_98) ;  /* 0x0000052000007945 */ /* 0x000fe20003800200 */
[----:B------:R-:W-:Y:S02]  /*2080*/  LOP3.LUT R6, R15, 0x7ff00000, RZ, 0xc0, !PT ;  /* 0x7ff000000f067812 */ /* 0x000fe400078ec0ff */
[----:B------:R-:W-:Y:S02]  /*2090*/  LOP3.LUT R17, R17, 0x3ff00000, RZ, 0xfc, !PT ;  /* 0x3ff0000011117812 */ /* 0x000fe400078efcff */
[----:B------:R-:W-:-:S02]  /*20a0*/  LOP3.LUT R7, R19, 0x7ff00000, RZ, 0xc0, !PT ;  /* 0x7ff0000013077812 */ /* 0x000fc400078ec0ff */
[----:B------:R-:W-:Y:S01]  /*20b0*/  MOV R20, R14 ;  /* 0x0000000e00147202 */ /* 0x000fe20000000f00 */
[----:B------:R-:W-:Y:S01]  /*20c0*/  @!P2 IMAD.MOV.U32 R22, RZ, RZ, RZ ;  /* 0x000000ffff16a224 */ /* 0x000fe200078e00ff */
[----:B------:R-:W-:Y:S01]  /*20d0*/  @!P2 LOP3.LUT R5, R19, 0x7ff00000, RZ, 0xc0, !PT ;  /* 0x7ff000001305a812 */ /* 0x000fe200078ec0ff */
        /* <DEDUP_REMOVED lines=9> */
[----:B------:R-:W-:Y:S02]  /*2170*/  @!P2 LOP3.LUT R23, R8, 0x100000, RZ, 0xfc, !PT ;  /* 0x001000000817a812 */ /* 0x000fe400078efcff */
        /* <DEDUP_REMOVED lines=16> */
[----:B------:R-:W-:Y:S02]  /*2280*/  LOP3.LUT R14, R15, 0x7ff00000, RZ, 0xc0, !PT ;  /* 0x7ff000000f0e7812 */ /* 0x000fe400078ec0ff */
[----:B------:R-:W-:-:S04]  /*2290*/  LOP3.LUT R7, R19, 0x7ff00000, RZ, 0xc0, !PT ;  /* 0x7ff0000013077812 */ /* 0x000fc800078ec0ff */
[CC--:B------:R-:W-:Y:S02]  /*22a0*/  VIADDMNMX R6, R14.reuse, -R7.reuse, 0xb9600000, !PT ;  /* 0xb96000000e067446 */ /* 0x0c0fe40007800907 */
[----:B------:R-:W-:Y:S02]  /*22b0*/  ISETP.GE.U32.AND P0, PT, R14, R7, PT ;  /* 0x000000070e00720c */ /* 0x000fe40003f06070 */
[----:B------:R-:W-:Y:S02]  /*22c0*/  VIMNMX R6, PT, PT, R6, 0x46a00000, PT ;  /* 0x46a0000006067848 */ /* 0x000fe40003fe0100 */
[----:B------:R-:W-:-:S05]  /*22d0*/  SEL R5, R5, 0x63400000, !P0 ;  /* 0x6340000005057807 */ /* 0x000fca0004000000 */
[----:B------:R-:W-:Y:S02]  /*22e0*/  IMAD.IADD R5, R6, 0x1, -R5 ;  /* 0x0000000106057824 */ /* 0x000fe400078e0a05 */
[----:B------:R-:W-:Y:S02]  /*22f0*/  IMAD.MOV.U32 R6, RZ, RZ, RZ ;  /* 0x000000ffff067224 */ /* 0x000fe400078e00ff */
[----:B------:R-:W-:-:S06]  /*2300*/  VIADD R7, R5, 0x7fe00000 ;  /* 0x7fe0000005077836 */ /* 0x000fcc0000000000 */
[----:B------:R-:W-:-:S10]  /*2310*/  DMUL R30, R22, R6 ;  /* 0x00000006161e7228 */ /* 0x000fd40000000000 */
[----:B------:R-:W-:-:S13]  /*2320*/  FSETP.GTU.AND P0, PT, |R31|, 1.469367938527859385e-39, PT ;  /* 0x001000001f00780b */ /* 0x000fda0003f0c200 */
[----:B------:R-:W-:Y:S05]  /*2330*/  @P0 BRA `(.L_x_100) ;  /* 0x0000000000940947 */ /* 0x000fea0003800000 */
[----:B------:R-:W-:Y:S01]  /*2340*/  DFMA R16, R22, -R16, R20 ;  /* 0x800000101610722b */ /* 0x000fe20000000014 */
[----:B------:R-:W-:-:S09]  /*2350*/  IMAD.MOV.U32 R14, RZ, RZ, RZ ;  /* 0x000000ffff0e7224 */ /* 0x000fd200078e00ff */
[C---:B------:R-:W-:Y:S02]  /*2360*/  FSETP.NEU.AND P0, PT, R17.reuse, RZ, PT ;  /* 0x000000ff1100720b */ /* 0x040fe40003f0d000 */
[----:B------:R-:W-:-:S04]  /*2370*/  LOP3.LUT R18, R17, 0x80000000, R19, 0x48, !PT ;  /* 0x8000000011127812 */ /* 0x000fc800078e4813 */
[----:B------:R-:W-:-:S07]  /*2380*/  LOP3.LUT R15, R18, R7, RZ, 0xfc, !PT ;  /* 0x00000007120f7212 */ /* 0x000fce00078efcff */
[----:B------:R-:W-:Y:S05]  /*2390*/  @!P0 BRA `(.L_x_100) ;  /* 0x00000000007c8947 */ /* 0x000fea0003800000 */
[----:B------:R-:W-:Y:S01]  /*23a0*/  IMAD.MOV R7, RZ, RZ, -R5 ;  /* 0x000000ffff077224 */ /* 0x000fe200078e0a05 */
[----:B------:R-:W-:Y:S02]  /*23b0*/  MOV R6, RZ ;  /* 0x000000ff00067202 */ /* 0x000fe40000000f00 */
[----:B------:R-:W-:-:S04]  /*23c0*/  IADD3 R5, PT, PT, -R5, -0x43300000, RZ ;  /* 0xbcd0000005057810 */ /* 0x000fc80007ffe1ff */
[----:B------:R-:W-:Y:S02]  /*23d0*/  DFMA R6, R30, -R6, R22 ;  /* 0x800000061e06722b */ /* 0x000fe40000000016 */
[----:B------:R-:W-:-:S08]  /*23e0*/  DMUL.RP R22, R22, R14 ;  /* 0x0000000e16167228 */ /* 0x000fd00000008000 */
[----:B------:R-:W-:Y:S02]  /*23f0*/  FSETP.NEU.AND P0, PT, |R7|, R5, PT ;  /* 0x000000050700720b */ /* 0x000fe40003f0d200 */
[----:B------:R-:W-:Y:S02]  /*2400*/  LOP3.LUT R5, R23, R18, RZ, 0x3c, !PT ;  /* 0x0000001217057212 */ /* 0x000fe400078e3cff */
[----:B------:R-:W-:Y:S02]  /*2410*/  FSEL R30, R22, R30, !P0 ;  /* 0x0000001e161e7208 */ /* 0x000fe40004000000 */
[----:B------:R-:W-:Y:S01]  /*2420*/  FSEL R31, R5, R31, !P0 ;  /* 0x0000001f051f7208 */ /* 0x000fe20004000000 */
[----:B------:R-:W-:Y:S06]  /*2430*/  BRA `(.L_x_100) ;  /* 0x0000000000547947 */ /* 0x000fec0003800000 */
.L_x_99:
        /* <DEDUP_REMOVED lines=16> */
.L_x_102:
[----:B------:R-:W-:Y:S01]  /*2540*/  LOP3.LUT R31, R19, 0x80000, RZ, 0xfc, !PT ;  /* 0x00080000131f7812 */ /* 0x000fe200078efcff */
[----:B------:R-:W-:Y:S01]  /*2550*/  IMAD.MOV.U32 R30, RZ, RZ, R18 ;  /* 0x000000ffff1e7224 */ /* 0x000fe200078e0012 */
[----:B------:R-:W-:Y:S06]  /*2560*/  BRA `(.L_x_100) ;  /* 0x0000000000087947 */ /* 0x000fec0003800000 */
.L_x_101:
[----:B------:R-:W-:Y:S01]  /*2570*/  LOP3.LUT R31, R15, 0x80000, RZ, 0xfc, !PT ;  /* 0x000800000f1f7812 */ /* 0x000fe200078efcff */
[----:B------:R-:W-:-:S07]  /*2580*/  IMAD.MOV.U32 R30, RZ, RZ, R14 ;  /* 0x000000ffff1e7224 */ /* 0x000fce00078e000e */
.L_x_100:
[----:B------:R-:W-:Y:S05]  /*2590*/  BSYNC.RECONVERGENT B0 ;  /* 0x0000000000007941 */ /* 0x000fea0003800200 */
.L_x_98:
[----:B------:R-:W-:-:S04]  /*25a0*/  IMAD.MOV.U32 R5, RZ, RZ, 0x0 ;  /* 0x00000000ff057424 */ /* 0x000fc800078e00ff */
[----:B------:R-:W-:Y:S05]  /*25b0*/  RET.REL.NODEC R4 `(_Z3DDXPdS_iiid) ;  /* 0xffffffd804907950 */ /* 0x000fea0003c3ffff */
.L_x_103:
        /* <DEDUP_REMOVED lines=12> */
.L_x_106:


//--------------------- .nv.shared.reserved.0     --------------------------
	.section	.nv.shared.reserved.0,"aw",@nobits
	.weak		__nv_reservedSMEM_offset_0_alias
	.size		__nv_reservedSMEM_offset_0_alias, 0, 64
	.other		__nv_reservedSMEM_offset_0_alias,@"STO_CUDA_RESERVED_SHARED STV_DEFAULT"
__nv_reservedSMEM_offset_0_alias:
	.zero		0
	.zero		64


//--------------------- .nv.constant0._Z9RESET_CTRPd --------------------------
	.section	.nv.constant0._Z9RESET_CTRPd,"a",@progbits
	.sectionflags	@""
	.align	4
.nv.constant0._Z9RESET_CTRPd:
	.zero		904


//--------------------- .nv.constant0._Z7COMPAREPdS_S_iii --------------------------
	.section	.nv.constant0._Z7COMPAREPdS_S_iii,"a",@progbits
	.sectionflags	@""
	.align	4
.nv.constant0._Z7COMPAREPdS_S_iii:
	.zero		932


//--------------------- .nv.constant0._Z3ADDPdS_diii --------------------------
	.section	.nv.constant0._Z3ADDPdS_diii,"a",@progbits
	.sectionflags	@""
	.align	4
.nv.constant0._Z3ADDPdS_diii:
	.zero		932


//--------------------- .nv.constant0._Z6ASSIGNPdS_iii --------------------------
	.section	.nv.constant0._Z6ASSIGNPdS_iii,"a",@progbits
	.sectionflags	@""
	.align	4
.nv.constant0._Z6ASSIGNPdS_iii:
	.zero		924


//--------------------- .nv.constant0._Z3DDZPdS_iiid --------------------------
	.section	.nv.constant0._Z3DDZPdS_iiid,"a",@progbits
	.sectionflags	@""
	.align	4
.nv.constant0._Z3DDZPdS_iiid:
	.zero		936


//--------------------- .nv.constant0._Z3DDYPdS_iiid --------------------------
	.section	.nv.constant0._Z3DDYPdS_iiid,"a",@progbits
	.sectionflags	@""
	.align	4
.nv.constant0._Z3DDYPdS_iiid:
	.zero		936


//--------------------- .nv.constant0._Z3DDXPdS_iiid --------------------------
	.section	.nv.constant0._Z3DDXPdS_iiid,"a",@progbits
	.sectionflags	@""
	.align	4
.nv.constant0._Z3DDXPdS_iiid:
	.zero		936


//--------------------- SYMBOLS --------------------------

	.type		.nv.reservedSmem.offset0,@object
	.size		.nv.reservedSmem.offset0,0x4
